//
// Generated by NVIDIA NVVM Compiler
//
// Compiler Build ID: CL-36424714
// Cuda compilation tools, release 13.0, V13.0.88
// Based on NVVM 20.0.0
//

.version 9.0
.target sm_100
.address_size 64

	// .globl	_Z16simpleLifeKernelPhS_mm
.extern .shared .align 16 .b8 TMP[];

.visible .entry _Z16simpleLifeKernelPhS_mm(
	.param .u64 .ptr .align 1 _Z16simpleLifeKernelPhS_mm_param_0,
	.param .u64 .ptr .align 1 _Z16simpleLifeKernelPhS_mm_param_1,
	.param .u64 _Z16simpleLifeKernelPhS_mm_param_2,
	.param .u64 _Z16simpleLifeKernelPhS_mm_param_3
)
{
	.reg .pred 	%p<15>;
	.reg .b16 	%rs<3>;
	.reg .b32 	%r<22>;
	.reg .b64 	%rd<77>;

	ld.param.u64 	%rd26, [_Z16simpleLifeKernelPhS_mm_param_0];
	ld.param.u64 	%rd24, [_Z16simpleLifeKernelPhS_mm_param_1];
	ld.param.u64 	%rd25, [_Z16simpleLifeKernelPhS_mm_param_2];
	ld.param.u64 	%rd27, [_Z16simpleLifeKernelPhS_mm_param_3];
	cvta.to.global.u64 	%rd1, %rd26;
	mul.lo.s64 	%rd2, %rd27, %rd25;
	mov.u32 	%r6, %ctaid.x;
	mov.u32 	%r1, %ntid.x;
	mov.u32 	%r7, %tid.x;
	mad.lo.s32 	%r21, %r6, %r1, %r7;
	cvt.s64.s32 	%rd72, %r21;
	setp.le.u64 	%p3, %rd2, %rd72;
	@%p3 bra 	$L__BB0_19;
	sub.s64 	%rd4, %rd2, %rd25;
	mov.u32 	%r8, %nctaid.x;
	mul.lo.s32 	%r3, %r1, %r8;
	cvta.to.global.u64 	%rd5, %rd24;
	cvt.u32.u64 	%r9, %rd25;
	cvt.u32.u64 	%r15, %rd2;
$L__BB0_2:
	or.b64  	%rd28, %rd72, %rd25;
	and.b64  	%rd29, %rd28, -4294967296;
	setp.ne.s64 	%p4, %rd29, 0;
	@%p4 bra 	$L__BB0_4;
	cvt.u32.u64 	%r10, %rd72;
	rem.u32 	%r11, %r10, %r9;
	cvt.u64.u32 	%rd73, %r11;
	bra.uni 	$L__BB0_5;
$L__BB0_4:
	rem.u64 	%rd73, %rd72, %rd25;
$L__BB0_5:
	sub.s64 	%rd10, %rd72, %rd73;
	add.s64 	%rd30, %rd25, %rd73;
	add.s64 	%rd11, %rd30, -1;
	or.b64  	%rd31, %rd11, %rd25;
	and.b64  	%rd32, %rd31, -4294967296;
	setp.ne.s64 	%p5, %rd32, 0;
	@%p5 bra 	$L__BB0_7;
	cvt.u32.u64 	%r13, %rd11;
	rem.u32 	%r14, %r13, %r9;
	cvt.u64.u32 	%rd74, %r14;
	bra.uni 	$L__BB0_8;
$L__BB0_7:
	rem.u64 	%rd74, %rd11, %rd25;
$L__BB0_8:
	add.s64 	%rd15, %rd4, %rd10;
	or.b64  	%rd33, %rd15, %rd2;
	and.b64  	%rd34, %rd33, -4294967296;
	setp.ne.s64 	%p6, %rd34, 0;
	@%p6 bra 	$L__BB0_10;
	cvt.u32.u64 	%r16, %rd15;
	rem.u32 	%r17, %r16, %r15;
	cvt.u64.u32 	%rd75, %r17;
	bra.uni 	$L__BB0_11;
$L__BB0_10:
	rem.u64 	%rd75, %rd15, %rd2;
$L__BB0_11:
	add.s64 	%rd19, %rd10, %rd25;
	or.b64  	%rd35, %rd19, %rd2;
	and.b64  	%rd36, %rd35, -4294967296;
	setp.ne.s64 	%p7, %rd36, 0;
	@%p7 bra 	$L__BB0_13;
	cvt.u32.u64 	%r19, %rd19;
	rem.u32 	%r20, %r19, %r15;
	cvt.u64.u32 	%rd76, %r20;
	bra.uni 	$L__BB0_14;
$L__BB0_13:
	rem.u64 	%rd76, %rd19, %rd2;
$L__BB0_14:
	add.s64 	%rd38, %rd73, 1;
	setp.eq.s64 	%p9, %rd38, %rd25;
	selp.b64 	%rd39, 0, %rd38, %p9;
	add.s64 	%rd40, %rd74, %rd10;
	add.s64 	%rd41, %rd1, %rd40;
	ld.global.u8 	%rd42, [%rd41];
	add.s64 	%rd43, %rd76, %rd74;
	add.s64 	%rd44, %rd1, %rd43;
	ld.global.u8 	%rd45, [%rd44];
	add.s64 	%rd46, %rd45, %rd42;
	add.s64 	%rd47, %rd75, %rd74;
	add.s64 	%rd48, %rd1, %rd47;
	ld.global.u8 	%rd49, [%rd48];
	add.s64 	%rd50, %rd46, %rd49;
	add.s64 	%rd51, %rd76, %rd73;
	add.s64 	%rd52, %rd1, %rd51;
	ld.global.u8 	%rd53, [%rd52];
	add.s64 	%rd54, %rd50, %rd53;
	add.s64 	%rd55, %rd75, %rd73;
	add.s64 	%rd56, %rd1, %rd55;
	ld.global.u8 	%rd57, [%rd56];
	add.s64 	%rd58, %rd54, %rd57;
	add.s64 	%rd59, %rd39, %rd10;
	add.s64 	%rd60, %rd1, %rd59;
	ld.global.u8 	%rd61, [%rd60];
	add.s64 	%rd62, %rd58, %rd61;
	add.s64 	%rd63, %rd39, %rd76;
	add.s64 	%rd64, %rd1, %rd63;
	ld.global.u8 	%rd65, [%rd64];
	add.s64 	%rd66, %rd62, %rd65;
	add.s64 	%rd67, %rd39, %rd75;
	add.s64 	%rd68, %rd1, %rd67;
	ld.global.u8 	%rd69, [%rd68];
	add.s64 	%rd37, %rd66, %rd69;
	mov.pred 	%p14, -1;
	setp.eq.s64 	%p10, %rd37, 3;
	@%p10 bra 	$L__BB0_18;
	setp.ne.s64 	%p11, %rd37, 2;
	@%p11 bra 	$L__BB0_17;
	add.s64 	%rd70, %rd1, %rd72;
	ld.global.u8 	%rs1, [%rd70];
	setp.ne.s16 	%p14, %rs1, 0;
	bra.uni 	$L__BB0_18;
$L__BB0_17:
	mov.pred 	%p14, 0;
$L__BB0_18:
	selp.u16 	%rs2, 1, 0, %p14;
	add.s64 	%rd71, %rd5, %rd72;
	st.global.u8 	[%rd71], %rs2;
	add.s32 	%r21, %r21, %r3;
	cvt.s64.s32 	%rd72, %r21;
	setp.gt.u64 	%p13, %rd2, %rd72;
	@%p13 bra 	$L__BB0_2;
$L__BB0_19:
	ret;

}
	// .globl	_Z16tilingLifeKernelPhS_mmm
.visible .entry _Z16tilingLifeKernelPhS_mmm(
	.param .u64 .ptr .align 1 _Z16tilingLifeKernelPhS_mmm_param_0,
	.param .u64 .ptr .align 1 _Z16tilingLifeKernelPhS_mmm_param_1,
	.param .u64 _Z16tilingLifeKernelPhS_mmm_param_2,
	.param .u64 _Z16tilingLifeKernelPhS_mmm_param_3,
	.param .u64 _Z16tilingLifeKernelPhS_mmm_param_4
)
{
	.reg .pred 	%p<26>;
	.reg .b16 	%rs<28>;
	.reg .b32 	%r<78>;
	.reg .b64 	%rd<81>;

	ld.param.u64 	%rd27, [_Z16tilingLifeKernelPhS_mmm_param_0];
	ld.param.u64 	%rd25, [_Z16tilingLifeKernelPhS_mmm_param_2];
	ld.param.u64 	%rd28, [_Z16tilingLifeKernelPhS_mmm_param_3];
	ld.param.u64 	%rd26, [_Z16tilingLifeKernelPhS_mmm_param_4];
	cvta.to.global.u64 	%rd1, %rd27;
	mov.u32 	%r9, %ctaid.x;
	mov.u32 	%r10, %ctaid.y;
	mov.u32 	%r1, %tid.x;
	mov.u32 	%r11, %tid.y;
	cvt.u64.u32 	%rd29, %r10;
	cvt.u64.u32 	%rd2, %r11;
	mad.lo.s64 	%rd30, %rd26, %rd29, %rd2;
	mul.lo.s64 	%rd3, %rd30, %rd25;
	cvt.u32.u64 	%r2, %rd26;
	mad.lo.s32 	%r3, %r9, %r2, %r1;
	mul.lo.s64 	%rd4, %rd28, %rd25;
	cvt.u64.u32 	%rd31, %r3;
	add.s64 	%rd32, %rd25, %rd31;
	add.s64 	%rd5, %rd32, -1;
	or.b64  	%rd33, %rd5, %rd25;
	and.b64  	%rd34, %rd33, -4294967296;
	setp.ne.s64 	%p3, %rd34, 0;
	@%p3 bra 	$L__BB1_2;
	cvt.u32.u64 	%r12, %rd25;
	cvt.u32.u64 	%r13, %rd5;
	rem.u32 	%r14, %r13, %r12;
	cvt.u64.u32 	%rd77, %r14;
	bra.uni 	$L__BB1_3;
$L__BB1_2:
	rem.u64 	%rd77, %rd5, %rd25;
$L__BB1_3:
	add.s32 	%r15, %r3, 1;
	cvt.u64.u32 	%rd9, %r15;
	and.b64  	%rd35, %rd25, -4294967296;
	setp.ne.s64 	%p4, %rd35, 0;
	@%p4 bra 	$L__BB1_5;
	cvt.u32.u64 	%r16, %rd25;
	cvt.u32.u64 	%r17, %rd9;
	rem.u32 	%r18, %r17, %r16;
	cvt.u64.u32 	%rd78, %r18;
	bra.uni 	$L__BB1_6;
$L__BB1_5:
	rem.u64 	%rd78, %rd9, %rd25;
$L__BB1_6:
	and.b64  	%rd13, %rd3, 4294967295;
	sub.s64 	%rd36, %rd4, %rd25;
	add.s64 	%rd14, %rd36, %rd13;
	or.b64  	%rd37, %rd14, %rd4;
	and.b64  	%rd38, %rd37, -4294967296;
	setp.ne.s64 	%p5, %rd38, 0;
	@%p5 bra 	$L__BB1_8;
	cvt.u32.u64 	%r19, %rd4;
	cvt.u32.u64 	%r20, %rd14;
	rem.u32 	%r21, %r20, %r19;
	cvt.u64.u32 	%rd79, %r21;
	bra.uni 	$L__BB1_9;
$L__BB1_8:
	rem.u64 	%rd79, %rd14, %rd4;
$L__BB1_9:
	add.s64 	%rd18, %rd13, %rd25;
	or.b64  	%rd39, %rd18, %rd4;
	and.b64  	%rd40, %rd39, -4294967296;
	setp.ne.s64 	%p6, %rd40, 0;
	@%p6 bra 	$L__BB1_11;
	cvt.u32.u64 	%r22, %rd4;
	cvt.u32.u64 	%r23, %rd18;
	rem.u32 	%r24, %r23, %r22;
	cvt.u64.u32 	%rd80, %r24;
	bra.uni 	$L__BB1_12;
$L__BB1_11:
	rem.u64 	%rd80, %rd18, %rd4;
$L__BB1_12:
	cvt.u32.u64 	%r25, %rd2;
	cvt.u32.u64 	%r26, %rd3;
	add.s32 	%r4, %r3, %r26;
	cvt.u64.u32 	%rd41, %r4;
	add.s64 	%rd42, %rd1, %rd41;
	ld.global.u8 	%rs1, [%rd42];
	add.s32 	%r5, %r25, 1;
	add.s32 	%r6, %r2, 2;
	mad.lo.s32 	%r7, %r6, %r25, %r6;
	add.s32 	%r27, %r7, %r1;
	mov.u32 	%r28, TMP;
	add.s32 	%r8, %r28, %r27;
	st.shared.u8 	[%r8+1], %rs1;
	setp.ne.s32 	%p7, %r25, 0;
	@%p7 bra 	$L__BB1_14;
	cvt.u32.u64 	%r29, %rd79;
	add.s32 	%r30, %r3, %r29;
	cvt.u64.u32 	%rd43, %r30;
	add.s64 	%rd44, %rd1, %rd43;
	ld.global.u8 	%rs2, [%rd44];
	add.s32 	%r32, %r28, %r1;
	st.shared.u8 	[%r32+1], %rs2;
$L__BB1_14:
	add.s64 	%rd22, %rd26, -1;
	setp.ne.s64 	%p8, %rd22, %rd2;
	@%p8 bra 	$L__BB1_16;
	cvt.u32.u64 	%r33, %rd80;
	add.s32 	%r34, %r3, %r33;
	cvt.u64.u32 	%rd45, %r34;
	add.s64 	%rd46, %rd1, %rd45;
	ld.global.u8 	%rs3, [%rd46];
	mov.b64 	%rd47, 2;
	cvt.u32.u64 	%r35, %rd47;
	add.s32 	%r37, %r2, %r35;
	mov.b64 	%rd48, 1;
	cvt.u32.u64 	%r38, %rd48;
	add.s32 	%r39, %r2, %r38;
	mad.lo.s32 	%r40, %r39, %r37, %r1;
	mov.u32 	%r41, TMP;
	add.s32 	%r42, %r41, %r40;
	st.shared.u8 	[%r42+1], %rs3;
$L__BB1_16:
	setp.ne.s32 	%p9, %r1, 0;
	@%p9 bra 	$L__BB1_18;
	add.s64 	%rd49, %rd77, %rd3;
	and.b64  	%rd50, %rd49, 4294967295;
	add.s64 	%rd51, %rd1, %rd50;
	ld.global.u8 	%rs4, [%rd51];
	mov.u32 	%r43, TMP;
	add.s32 	%r44, %r43, %r7;
	st.shared.u8 	[%r44], %rs4;
$L__BB1_18:
	cvt.u64.u32 	%rd23, %r1;
	setp.ne.s64 	%p10, %rd22, %rd23;
	@%p10 bra 	$L__BB1_20;
	add.s64 	%rd52, %rd78, %rd3;
	and.b64  	%rd53, %rd52, 4294967295;
	add.s64 	%rd54, %rd1, %rd53;
	ld.global.u8 	%rs5, [%rd54];
	cvt.u64.u32 	%rd55, %r5;
	mov.b64 	%rd56, 2;
	cvt.u32.u64 	%r45, %rd56;
	add.s32 	%r47, %r2, %r45;
	cvt.u32.u64 	%r48, %rd55;
	mad.lo.s32 	%r49, %r47, %r48, %r2;
	mov.u32 	%r50, TMP;
	add.s32 	%r51, %r50, %r49;
	st.shared.u8 	[%r51+1], %rs5;
$L__BB1_20:
	or.b32  	%r53, %r25, %r1;
	setp.ne.s32 	%p11, %r53, 0;
	@%p11 bra 	$L__BB1_22;
	add.s64 	%rd57, %rd79, %rd77;
	and.b64  	%rd58, %rd57, 4294967295;
	add.s64 	%rd59, %rd1, %rd58;
	ld.global.u8 	%rs6, [%rd59];
	st.shared.u8 	[TMP], %rs6;
$L__BB1_22:
	setp.ne.s32 	%p12, %r1, 0;
	setp.ne.s64 	%p13, %rd22, %rd2;
	or.pred  	%p14, %p12, %p13;
	@%p14 bra 	$L__BB1_24;
	add.s64 	%rd60, %rd80, %rd77;
	and.b64  	%rd61, %rd60, 4294967295;
	add.s64 	%rd62, %rd1, %rd61;
	ld.global.u8 	%rs7, [%rd62];
	mov.b64 	%rd63, 2;
	cvt.u32.u64 	%r54, %rd63;
	add.s32 	%r56, %r2, %r54;
	mov.b64 	%rd64, 1;
	cvt.u32.u64 	%r57, %rd64;
	add.s32 	%r58, %r2, %r57;
	mov.u32 	%r59, TMP;
	mad.lo.s32 	%r60, %r58, %r56, %r59;
	st.shared.u8 	[%r60], %rs7;
$L__BB1_24:
	setp.ne.s64 	%p15, %rd22, %rd23;
	setp.ne.s64 	%p16, %rd22, %rd2;
	or.pred  	%p17, %p16, %p15;
	@%p17 bra 	$L__BB1_26;
	add.s64 	%rd65, %rd80, %rd78;
	and.b64  	%rd66, %rd65, 4294967295;
	add.s64 	%rd67, %rd1, %rd66;
	ld.global.u8 	%rs8, [%rd67];
	mov.b64 	%rd68, 2;
	cvt.u32.u64 	%r61, %rd68;
	add.s32 	%r63, %r2, %r61;
	mov.b64 	%rd69, 1;
	cvt.u32.u64 	%r64, %rd69;
	add.s32 	%r65, %r2, %r64;
	mad.lo.s32 	%r66, %r65, %r63, %r2;
	mov.u32 	%r67, TMP;
	add.s32 	%r68, %r67, %r66;
	st.shared.u8 	[%r68+1], %rs8;
$L__BB1_26:
	setp.ne.s64 	%p18, %rd22, %rd23;
	setp.ne.s32 	%p19, %r25, 0;
	or.pred  	%p20, %p19, %p18;
	@%p20 bra 	$L__BB1_28;
	add.s64 	%rd70, %rd79, %rd78;
	and.b64  	%rd71, %rd70, 4294967295;
	add.s64 	%rd72, %rd1, %rd71;
	ld.global.u8 	%rs9, [%rd72];
	mov.u32 	%r70, TMP;
	add.s32 	%r71, %r70, %r2;
	st.shared.u8 	[%r71+1], %rs9;
$L__BB1_28:
	bar.sync 	0;
	mad.lo.s32 	%r73, %r6, %r25, %r1;
	mov.u32 	%r74, TMP;
	add.s32 	%r75, %r74, %r73;
	ld.shared.u8 	%rs11, [%r75];
	ld.shared.u8 	%rs12, [%r75+1];
	add.s16 	%rs13, %rs12, %rs11;
	ld.shared.u8 	%rs14, [%r75+2];
	add.s16 	%rs15, %rs13, %rs14;
	ld.shared.u8 	%rs16, [%r8];
	add.s16 	%rs17, %rs15, %rs16;
	add.s32 	%r76, %r8, 2;
	ld.shared.u8 	%rs18, [%r8+2];
	add.s16 	%rs19, %rs17, %rs18;
	add.s32 	%r77, %r76, %r2;
	ld.shared.u8 	%rs20, [%r77];
	add.s16 	%rs21, %rs19, %rs20;
	ld.shared.u8 	%rs22, [%r77+1];
	add.s16 	%rs23, %rs21, %rs22;
	ld.shared.u8 	%rs24, [%r77+2];
	add.s16 	%rs25, %rs23, %rs24;
	and.b16  	%rs10, %rs25, 255;
	mov.pred 	%p25, -1;
	setp.eq.s16 	%p22, %rs10, 3;
	@%p22 bra 	$L__BB1_32;
	setp.ne.s16 	%p23, %rs10, 2;
	@%p23 bra 	$L__BB1_31;
	ld.shared.u8 	%rs26, [%r8+1];
	setp.ne.s16 	%p25, %rs26, 0;
	bra.uni 	$L__BB1_32;
$L__BB1_31:
	mov.pred 	%p25, 0;
$L__BB1_32:
	ld.param.u64 	%rd76, [_Z16tilingLifeKernelPhS_mmm_param_1];
	cvt.u64.u32 	%rd73, %r4;
	cvta.to.global.u64 	%rd74, %rd76;
	selp.u16 	%rs27, 1, 0, %p25;
	add.s64 	%rd75, %rd74, %rd73;
	st.global.u8 	[%rd75], %rs27;
	ret;

}


// ===== COMPILED SASS (sm_100) =====

	.target	sm_100

	.elftype	@"ET_EXEC"


//--------------------- .note.nv.tkinfo           --------------------------
	.section	.note.nv.tkinfo,"",@"SHT_NOTE"
	.sectionflags	@"SHF_NOTE_NV_TKINFO"
	.tkinfo
        /*0018*/ 	.word	0x00000002
        /*0030*/ 	.string	""
        /*0030*/ 	.string	"ptxas"
        /*0030*/ 	.string	"Cuda compilation tools, release 13.0, V13.0.88"
        /*0030*/ 	.string	"Build cuda_13.0.r13.0/compiler.36424714_0"
        /*0030*/ 	.string	"-arch sm_100 -m 64 "



//--------------------- .note.nv.cuinfo           --------------------------
	.section	.note.nv.cuinfo,"",@"SHT_NOTE"
	.sectionflags	@"SHF_NOTE_NV_CUINFO"
        /*0018*/ 	.short	0x0002
        /*001a*/ 	.short	0x0064
        /*001c*/ 	.short	0x0082
	.zero		2


//--------------------- .nv.info                  --------------------------
	.section	.nv.info,"",@"SHT_CUDA_INFO"
	.align	4


	//----- nvinfo : EIATTR_REGCOUNT
	.align		4
        /*0000*/ 	.byte	0x04, 0x2f
        /*0002*/ 	.short	(.L_1 - .L_0)
	.align		4
.L_0:
        /*0004*/ 	.word	index@(_Z16simpleLifeKernelPhS_mm)
        /*0008*/ 	.word	0x00000020


	//----- nvinfo : EIATTR_FRAME_SIZE
	.align		4
.L_1:
        /*000c*/ 	.byte	0x04, 0x11
        /*000e*/ 	.short	(.L_3 - .L_2)
	.align		4
.L_2:
        /*0010*/ 	.word	index@($__internal_1_$__cuda_sm20_rem_u64)
        /*0014*/ 	.word	0x00000000


	//----- nvinfo : EIATTR_FRAME_SIZE
	.align		4
.L_3:
        /*0018*/ 	.byte	0x04, 0x11
        /*001a*/ 	.short	(.L_5 - .L_4)
	.align		4
.L_4:
        /*001c*/ 	.word	index@(_Z16simpleLifeKernelPhS_mm)
        /*0020*/ 	.word	0x00000000


	//----- nvinfo : EIATTR_REGCOUNT
	.align		4
.L_5:
        /*0024*/ 	.byte	0x04, 0x2f
        /*0026*/ 	.short	(.L_7 - .L_6)
	.align		4
.L_6:
        /*0028*/ 	.word	index@(_Z16tilingLifeKernelPhS_mmm)
        /*002c*/ 	.word	0x00000020


	//----- nvinfo : EIATTR_FRAME_SIZE
	.align		4
.L_7:
        /*0030*/ 	.byte	0x04, 0x11
        /*0032*/ 	.short	(.L_9 - .L_8)
	.align		4
.L_8:
        /*0034*/ 	.word	index@($__internal_0_$__cuda_sm20_rem_u64)
        /*0038*/ 	.word	0x00000000


	//----- nvinfo : EIATTR_FRAME_SIZE
	.align		4
.L_9:
        /*003c*/ 	.byte	0x04, 0x11
        /*003e*/ 	.short	(.L_11 - .L_10)
	.align		4
.L_10:
        /*0040*/ 	.word	index@(_Z16tilingLifeKernelPhS_mmm)
        /*0044*/ 	.word	0x00000000


	//----- nvinfo : EIATTR_MIN_STACK_SIZE
	.align		4
.L_11:
        /*0048*/ 	.byte	0x04, 0x12
        /*004a*/ 	.short	(.L_13 - .L_12)
	.align		4
.L_12:
        /*004c*/ 	.word	index@(_Z16tilingLifeKernelPhS_mmm)
        /*0050*/ 	.word	0x00000000


	//----- nvinfo : EIATTR_MIN_STACK_SIZE
	.align		4
.L_13:
        /*0054*/ 	.byte	0x04, 0x12
        /*0056*/ 	.short	(.L_15 - .L_14)
	.align		4
.L_14:
        /*0058*/ 	.word	index@(_Z16simpleLifeKernelPhS_mm)
        /*005c*/ 	.word	0x00000000
.L_15:


//--------------------- .nv.compat                --------------------------
	.section	.nv.compat,"",@"SHT_CUDA_COMPAT_INFO"
	.align	4
        /*0000*/ 	.byte	0x02, 0x09, 0x00, 0x00, 0x02, 0x02, 0x01, 0x00, 0x02, 0x05, 0x05, 0x00, 0x03, 0x07, 0x01, 0x01
        /*0010*/ 	.byte	0x02, 0x03, 0x00, 0x00, 0x02, 0x06, 0x01, 0x00, 0x04, 0x0b, 0x08, 0x00, 0x09, 0x00, 0x00, 0x00
        /*0020*/ 	.byte	0x00, 0x00, 0x00, 0x00


//--------------------- .nv.info._Z16tilingLifeKernelPhS_mmm --------------------------
	.section	.nv.info._Z16tilingLifeKernelPhS_mmm,"",@"SHT_CUDA_INFO"
	.sectionflags	@""
	.align	4


	//----- nvinfo : EIATTR_CUDA_API_VERSION
	.align		4
        /*0000*/ 	.byte	0x04, 0x37
        /*0002*/ 	.short	(.L_17 - .L_16)
.L_16:
        /*0004*/ 	.word	0x00000082


	//----- nvinfo : EIATTR_KPARAM_INFO
	.align		4
.L_17:
        /*0008*/ 	.byte	0x04, 0x17
        /*000a*/ 	.short	(.L_19 - .L_18)
.L_18:
        /*000c*/ 	.word	0x00000000
        /*0010*/ 	.short	0x0004
        /*0012*/ 	.short	0x0020
        /*0014*/ 	.byte	0x00, 0xf0, 0x21, 0x00


	//----- nvinfo : EIATTR_KPARAM_INFO
	.align		4
.L_19:
        /*0018*/ 	.byte	0x04, 0x17
        /*001a*/ 	.short	(.L_21 - .L_20)
.L_20:
        /*001c*/ 	.word	0x00000000
        /*0020*/ 	.short	0x0003
        /*0022*/ 	.short	0x0018
        /*0024*/ 	.byte	0x00, 0xf0, 0x21, 0x00


	//----- nvinfo : EIATTR_KPARAM_INFO
	.align		4
.L_21:
        /*0028*/ 	.byte	0x04, 0x17
        /*002a*/ 	.short	(.L_23 - .L_22)
.L_22:
        /*002c*/ 	.word	0x00000000
        /*0030*/ 	.short	0x0002
        /*0032*/ 	.short	0x0010
        /*0034*/ 	.byte	0x00, 0xf0, 0x21, 0x00


	//----- nvinfo : EIATTR_KPARAM_INFO
	.align		4
.L_23:
        /*0038*/ 	.byte	0x04, 0x17
        /*003a*/ 	.short	(.L_25 - .L_24)
.L_24:
        /*003c*/ 	.word	0x00000000
        /*0040*/ 	.short	0x0001
        /*0042*/ 	.short	0x0008
        /*0044*/ 	.byte	0x00, 0xf5, 0x21, 0x00


	//----- nvinfo : EIATTR_KPARAM_INFO
	.align		4
.L_25:
        /*0048*/ 	.byte	0x04, 0x17
        /*004a*/ 	.short	(.L_27 - .L_26)
.L_26:
        /*004c*/ 	.word	0x00000000
        /*0050*/ 	.short	0x0000
        /*0052*/ 	.short	0x0000
        /*0054*/ 	.byte	0x00, 0xf5, 0x21, 0x00


	//----- nvinfo : EIATTR_SPARSE_MMA_MASK
	.align		4
.L_27:
        /*0058*/ 	.byte	0x03, 0x50
        /*005a*/ 	.short	0x0000


	//----- nvinfo : EIATTR_MAXREG_COUNT
	.align		4
        /*005c*/ 	.byte	0x03, 0x1b
        /*005e*/ 	.short	0x00ff


	//----- nvinfo : EIATTR_NUM_BARRIERS
	.align		4
        /*0060*/ 	.byte	0x02, 0x4c
        /*0062*/ 	.byte	0x01
	.zero		1


	//----- nvinfo : EIATTR_MERCURY_ISA_VERSION
	.align		4
        /*0064*/ 	.byte	0x03, 0x5f
        /*0066*/ 	.short	0x0101


	//----- nvinfo : EIATTR_VRC_CTA_INIT_COUNT
	.align		4
        /*0068*/ 	.byte	0x02, 0x4a
	.zero		1
	.zero		1


	//----- nvinfo : EIATTR_EXIT_INSTR_OFFSETS
	.align		4
        /*006c*/ 	.byte	0x04, 0x1c
        /*006e*/ 	.short	(.L_29 - .L_28)


	//   ....[0]....
.L_28:
        /*0070*/ 	.word	0x00000f60


	//----- nvinfo : EIATTR_CRS_STACK_SIZE
	.align		4
.L_29:
        /*0074*/ 	.byte	0x04, 0x1e
        /*0076*/ 	.short	(.L_31 - .L_30)
.L_30:
        /*0078*/ 	.word	0x00000000


	//----- nvinfo : EIATTR_CBANK_PARAM_SIZE
	.align		4
.L_31:
        /*007c*/ 	.byte	0x03, 0x19
        /*007e*/ 	.short	0x0028


	//----- nvinfo : EIATTR_PARAM_CBANK
	.align		4
        /*0080*/ 	.byte	0x04, 0x0a
        /*0082*/ 	.short	(.L_33 - .L_32)
	.align		4
.L_32:
        /*0084*/ 	.word	index@(.nv.constant0._Z16tilingLifeKernelPhS_mmm)
        /*0088*/ 	.short	0x0380
        /*008a*/ 	.short	0x0028


	//----- nvinfo : EIATTR_SW_WAR
	.align		4
.L_33:
        /*008c*/ 	.byte	0x04, 0x36
        /*008e*/ 	.short	(.L_35 - .L_34)
.L_34:
        /*0090*/ 	.word	0x00000008
.L_35:


//--------------------- .nv.info._Z16simpleLifeKernelPhS_mm --------------------------
	.section	.nv.info._Z16simpleLifeKernelPhS_mm,"",@"SHT_CUDA_INFO"
	.sectionflags	@""
	.align	4


	//----- nvinfo : EIATTR_CUDA_API_VERSION
	.align		4
        /*0000*/ 	.byte	0x04, 0x37
        /*0002*/ 	.short	(.L_37 - .L_36)
.L_36:
        /*0004*/ 	.word	0x00000082


	//----- nvinfo : EIATTR_KPARAM_INFO
	.align		4
.L_37:
        /*0008*/ 	.byte	0x04, 0x17
        /*000a*/ 	.short	(.L_39 - .L_38)
.L_38:
        /*000c*/ 	.word	0x00000000
        /*0010*/ 	.short	0x0003
        /*0012*/ 	.short	0x0018
        /*0014*/ 	.byte	0x00, 0xf0, 0x21, 0x00


	//----- nvinfo : EIATTR_KPARAM_INFO
	.align		4
.L_39:
        /*0018*/ 	.byte	0x04, 0x17
        /*001a*/ 	.short	(.L_41 - .L_40)
.L_40:
        /*001c*/ 	.word	0x00000000
        /*0020*/ 	.short	0x0002
        /*0022*/ 	.short	0x0010
        /*0024*/ 	.byte	0x00, 0xf0, 0x21, 0x00


	//----- nvinfo : EIATTR_KPARAM_INFO
	.align		4
.L_41:
        /*0028*/ 	.byte	0x04, 0x17
        /*002a*/ 	.short	(.L_43 - .L_42)
.L_42:
        /*002c*/ 	.word	0x00000000
        /*0030*/ 	.short	0x0001
        /*0032*/ 	.short	0x0008
        /*0034*/ 	.byte	0x00, 0xf5, 0x21, 0x00


	//----- nvinfo : EIATTR_KPARAM_INFO
	.align		4
.L_43:
        /*0038*/ 	.byte	0x04, 0x17
        /*003a*/ 	.short	(.L_45 - .L_44)
.L_44:
        /*003c*/ 	.word	0x00000000
        /*0040*/ 	.short	0x0000
        /*0042*/ 	.short	0x0000
        /*0044*/ 	.byte	0x00, 0xf5, 0x21, 0x00


	//----- nvinfo : EIATTR_SPARSE_MMA_MASK
	.align		4
.L_45:
        /*0048*/ 	.byte	0x03, 0x50
        /*004a*/ 	.short	0x0000


	//----- nvinfo : EIATTR_MAXREG_COUNT
	.align		4
        /*004c*/ 	.byte	0x03, 0x1b
        /*004e*/ 	.short	0x00ff


	//----- nvinfo : EIATTR_MERCURY_ISA_VERSION
	.align		4
        /*0050*/ 	.byte	0x03, 0x5f
        /*0052*/ 	.short	0x0101


	//----- nvinfo : EIATTR_VRC_CTA_INIT_COUNT
	.align		4
        /*0054*/ 	.byte	0x02, 0x4a
	.zero		1
	.zero		1


	//----- nvinfo : EIATTR_EXIT_INSTR_OFFSETS
	.align		4
        /*0058*/ 	.byte	0x04, 0x1c
        /*005a*/ 	.short	(.L_47 - .L_46)


	//   ....[0]....
.L_46:
        /*005c*/ 	.word	0x000000e0


	//   ....[1]....
        /*0060*/ 	.word	0x00000e70


	//----- nvinfo : EIATTR_CRS_STACK_SIZE
	.align		4
.L_47:
        /*0064*/ 	.byte	0x04, 0x1e
        /*0066*/ 	.short	(.L_49 - .L_48)
.L_48:
        /*0068*/ 	.word	0x00000000


	//----- nvinfo : EIATTR_CBANK_PARAM_SIZE
	.align		4
.L_49:
        /*006c*/ 	.byte	0x03, 0x19
        /*006e*/ 	.short	0x0020


	//----- nvinfo : EIATTR_PARAM_CBANK
	.align		4
        /*0070*/ 	.byte	0x04, 0x0a
        /*0072*/ 	.short	(.L_51 - .L_50)
	.align		4
.L_50:
        /*0074*/ 	.word	index@(.nv.constant0._Z16simpleLifeKernelPhS_mm)
        /*0078*/ 	.short	0x0380
        /*007a*/ 	.short	0x0020


	//----- nvinfo : EIATTR_SW_WAR
	.align		4
.L_51:
        /*007c*/ 	.byte	0x04, 0x36
        /*007e*/ 	.short	(.L_53 - .L_52)
.L_52:
        /*0080*/ 	.word	0x00000008
.L_53:


//--------------------- .nv.callgraph             --------------------------
	.section	.nv.callgraph,"",@"SHT_CUDA_CALLGRAPH"
	.align	4
	.sectionentsize	8
	.align		4
        /*0000*/ 	.word	0x00000000
	.align		4
        /*0004*/ 	.word	0xffffffff
	.align		4
        /*0008*/ 	.word	0x00000000
	.align		4
        /*000c*/ 	.word	0xfffffffe
	.align		4
        /*0010*/ 	.word	0x00000000
	.align		4
        /*0014*/ 	.word	0xfffffffd
	.align		4
        /*0018*/ 	.word	0x00000000
	.align		4
        /*001c*/ 	.word	0xfffffffc


//--------------------- .text._Z16tilingLifeKernelPhS_mmm --------------------------
	.section	.text._Z16tilingLifeKernelPhS_mmm,"ax",@progbits
	.align	128
        .global         _Z16tilingLifeKernelPhS_mmm
        .type           _Z16tilingLifeKernelPhS_mmm,@function
        .size           _Z16tilingLifeKernelPhS_mmm,(.L_x_32 - _Z16tilingLifeKernelPhS_mmm)
        .other          _Z16tilingLifeKernelPhS_mmm,@"STO_CUDA_ENTRY STV_DEFAULT"
_Z16tilingLifeKernelPhS_mmm:
.text._Z16tilingLifeKernelPhS_mmm:
[----:B------:R-:W-:Y:S01]  /*0000*/  LDC R1, c[0x0][0x37c] ;  /* 0x0000df00ff017b82 */ /* 0x000fe20000000800 */
[----:B------:R-:W0:Y:S07]  /*0010*/  S2R R3, SR_TID.X ;  /* 0x0000000000037919 */ /* 0x000e2e0000002100 */
[----:B------:R-:W0:Y:S01]  /*0020*/  S2UR UR4, SR_CTAID.X ;  /* 0x00000000000479c3 */ /* 0x000e220000002500 */
[----:B------:R-:W-:Y:S01]  /*0030*/  BSSY.RECONVERGENT B0, `(.L_x_0) ;  /* 0x0000026000007945 */ /* 0x000fe20003800200 */
[----:B------:R-:W1:Y:S06]  /*0040*/  S2R R0, SR_TID.Y ;  /* 0x0000000000007919 */ /* 0x000e6c0000002200 */
[----:B------:R-:W0:Y:S08]  /*0050*/  LDC R5, c[0x0][0x3a0] ;  /* 0x0000e800ff057b82 */ /* 0x000e300000000800 */
[----:B------:R-:W2:Y:S08]  /*0060*/  LDC.64 R6, c[0x0][0x390] ;  /* 0x0000e400ff067b82 */ /* 0x000eb00000000a00 */
[----:B------:R-:W1:Y:S01]  /*0070*/  S2UR UR5, SR_CTAID.Y ;  /* 0x00000000000579c3 */ /* 0x000e620000002600 */
[----:B0-----:R-:W-:-:S05]  /*0080*/  IMAD R11, R5, UR4, R3 ;  /* 0x00000004050b7c24 */ /* 0x001fca000f8e0203 */
[----:B--2---:R-:W-:-:S04]  /*0090*/  IADD3 R14, P0, PT, R11, R6, RZ ;  /* 0x000000060b0e7210 */ /* 0x004fc80007f1e0ff */
[----:B------:R-:W-:-:S04]  /*00a0*/  IADD3 R14, P1, PT, R14, -0x1, RZ ;  /* 0xffffffff0e0e7810 */ /* 0x000fc80007f3e0ff */
[----:B------:R-:W-:Y:S01]  /*00b0*/  IADD3.X R16, PT, PT, RZ, -0x1, R7, P1, P0 ;  /* 0xffffffffff107810 */ /* 0x000fe20000fe0407 */
[----:B-1----:R-:W-:-:S03]  /*00c0*/  IMAD R5, R5, UR5, R0 ;  /* 0x0000000505057c24 */ /* 0x002fc6000f8e0200 */
[----:B------:R-:W-:Y:S01]  /*00d0*/  LOP3.LUT R7, R16, R7, RZ, 0xfc, !PT ;  /* 0x0000000710077212 */ /* 0x000fe200078efcff */
[----:B------:R-:W-:-:S03]  /*00e0*/  IMAD R4, R5, R6, RZ ;  /* 0x0000000605047224 */ /* 0x000fc600078e02ff */
[----:B------:R-:W-:-:S13]  /*00f0*/  ISETP.NE.U32.AND P0, PT, R7, RZ, PT ;  /* 0x000000ff0700720c */ /* 0x000fda0003f05070 */
[----:B------:R-:W-:Y:S05]  /*0100*/  @P0 BRA `(.L_x_1) ;  /* 0x0000000000480947 */ /* 0x000fea0003800000 */
[----:B------:R-:W0:Y:S01]  /*0110*/  I2F.U32.RP R2, R6 ;  /* 0x0000000600027306 */ /* 0x000e220000209000 */
[----:B------:R-:W-:-:S07]  /*0120*/  ISETP.NE.U32.AND P1, PT, R6, RZ, PT ;  /* 0x000000ff0600720c */ /* 0x000fce0003f25070 */
[----:B0-----:R-:W0:Y:S02]  /*0130*/  MUFU.RCP R2, R2 ;  /* 0x0000000200027308 */ /* 0x001e240000001000 */
[----:B0-----:R-:W-:-:S06]  /*0140*/  VIADD R8, R2, 0xffffffe ;  /* 0x0ffffffe02087836 */ /* 0x001fcc0000000000 */
[----:B------:R0:W1:Y:S02]  /*0150*/  F2I.FTZ.U32.TRUNC.NTZ R9, R8 ;  /* 0x0000000800097305 */ /* 0x000064000021f000 */
[----:B0-----:R-:W-:Y:S02]  /*0160*/  IMAD.MOV.U32 R8, RZ, RZ, RZ ;  /* 0x000000ffff087224 */ /* 0x001fe400078e00ff */
[----:B-1----:R-:W-:-:S04]  /*0170*/  IMAD.MOV R5, RZ, RZ, -R9 ;  /* 0x000000ffff057224 */ /* 0x002fc800078e0a09 */
[----:B------:R-:W-:-:S04]  /*0180*/  IMAD R5, R5, R6, RZ ;  /* 0x0000000605057224 */ /* 0x000fc800078e02ff */
[----:B------:R-:W-:-:S06]  /*0190*/  IMAD.HI.U32 R9, R9, R5, R8 ;  /* 0x0000000509097227 */ /* 0x000fcc00078e0008 */
[----:B------:R-:W-:-:S05]  /*01a0*/  IMAD.HI.U32 R9, R9, R14, RZ ;  /* 0x0000000e09097227 */ /* 0x000fca00078e00ff */
[----:B------:R-:W-:-:S05]  /*01b0*/  IADD3 R9, PT, PT, -R9, RZ, RZ ;  /* 0x000000ff09097210 */ /* 0x000fca0007ffe1ff */
[----:B------:R-:W-:-:S05]  /*01c0*/  IMAD R13, R6, R9, R14 ;  /* 0x00000009060d7224 */ /* 0x000fca00078e020e */
[----:B------:R-:W-:-:S13]  /*01d0*/  ISETP.GE.U32.AND P0, PT, R13, R6, PT ;  /* 0x000000060d00720c */ /* 0x000fda0003f06070 */
[----:B------:R-:W-:-:S05]  /*01e0*/  @P0 IMAD.IADD R13, R13, 0x1, -R6 ;  /* 0x000000010d0d0824 */ /* 0x000fca00078e0a06 */
[----:B------:R-:W-:-:S13]  /*01f0*/  ISETP.GE.U32.AND P0, PT, R13, R6, PT ;  /* 0x000000060d00720c */ /* 0x000fda0003f06070 */
[----:B------:R-:W-:Y:S01]  /*0200*/  @P0 IMAD.IADD R13, R13, 0x1, -R6 ;  /* 0x000000010d0d0824 */ /* 0x000fe200078e0a06 */
[----:B------:R-:W-:Y:S01]  /*0210*/  @!P1 LOP3.LUT R13, RZ, R6, RZ, 0x33, !PT ;  /* 0x00000006ff0d9212 */ /* 0x000fe200078e33ff */
[----:B------:R-:W-:Y:S06]  /*0220*/  BRA `(.L_x_2) ;  /* 0x0000000000187947 */ /* 0x000fec0003800000 */
.L_x_1:
[----:B------:R-:W0:Y:S01]  /*0230*/  LDCU.64 UR4, c[0x0][0x390] ;  /* 0x00007200ff0477ac */ /* 0x000e220008000a00 */
[----:B------:R-:W-:Y:S01]  /*0240*/  MOV R10, 0x280 ;  /* 0x00000280000a7802 */ /* 0x000fe20000000f00 */
[----:B0-----:R-:W-:Y:S01]  /*0250*/  IMAD.U32 R12, RZ, RZ, UR4 ;  /* 0x00000004ff0c7e24 */ /* 0x001fe2000f8e00ff */
[----:B------:R-:W-:-:S07]  /*0260*/  MOV R15, UR5 ;  /* 0x00000005000f7c02 */ /* 0x000fce0008000f00 */
[----:B------:R-:W-:Y:S05]  /*0270*/  CALL.REL.NOINC `($__internal_0_$__cuda_sm20_rem_u64) ;  /* 0x0000000c003c7944 */ /* 0x000fea0003c00000 */
[----:B------:R-:W-:-:S07]  /*0280*/  IMAD.MOV.U32 R13, RZ, RZ, R16 ;  /* 0x000000ffff0d7224 */ /* 0x000fce00078e0010 */
.L_x_2:
[----:B------:R-:W-:Y:S05]  /*0290*/  BSYNC.RECONVERGENT B0 ;  /* 0x0000000000007941 */ /* 0x000fea0003800200 */
.L_x_0:
[----:B------:R-:W0:Y:S01]  /*02a0*/  LDCU.128 UR12, c[0x0][0x390] ;  /* 0x00007200ff0c77ac */ /* 0x000e220008000c00 */
[----:B------:R-:W-:Y:S01]  /*02b0*/  VIADD R14, R11, 0x1 ;  /* 0x000000010b0e7836 */ /* 0x000fe20000000000 */
[----:B0-----:R-:W-:Y:S02]  /*02c0*/  UISETP.NE.U32.AND UP0, UPT, UR13, URZ, UPT ;  /* 0x000000ff0d00728c */ /* 0x001fe4000bf05070 */
[----:B------:R-:W-:Y:S02]  /*02d0*/  UIMAD UR4, UR15, UR12, URZ ;  /* 0x0000000c0f0472a4 */ /* 0x000fe4000f8e02ff */
[----:B------:R-:W-:Y:S02]  /*02e0*/  UIMAD.WIDE.U32 UR8, UR14, UR12, URZ ;  /* 0x0000000c0e0872a5 */ /* 0x000fe4000f8e00ff */
[----:B------:R-:W-:-:S04]  /*02f0*/  UIMAD UR4, UR13, UR14, UR4 ;  /* 0x0000000e0d0472a4 */ /* 0x000fc8000f8e0204 */
[----:B------:R-:W-:Y:S01]  /*0300*/  UIADD3 UR4, UPT, UPT, UR9, UR4, URZ ;  /* 0x0000000409047290 */ /* 0x000fe2000fffe0ff */
[----:B------:R-:W-:Y:S11]  /*0310*/  BRA.U UP0, `(.L_x_3) ;  /* 0x0000000100487547 */ /* 0x000ff6000b800000 */
[----:B------:R-:W0:Y:S01]  /*0320*/  I2F.U32.RP R8, UR12 ;  /* 0x0000000c00087d06 */ /* 0x000e220008209000 */
[----:B------:R-:W-:-:S07]  /*0330*/  ISETP.NE.U32.AND P1, PT, RZ, UR12, PT ;  /* 0x0000000cff007c0c */ /* 0x000fce000bf25070 */
[----:B0-----:R-:W0:Y:S02]  /*0340*/  MUFU.RCP R8, R8 ;  /* 0x0000000800087308 */ /* 0x001e240000001000 */
[----:B0-----:R-:W-:-:S06]  /*0350*/  VIADD R6, R8, 0xffffffe ;  /* 0x0ffffffe08067836 */ /* 0x001fcc0000000000 */
[----:B------:R0:W1:Y:S02]  /*0360*/  F2I.FTZ.U32.TRUNC.NTZ R7, R6 ;  /* 0x0000000600077305 */ /* 0x000064000021f000 */
[----:B0-----:R-:W-:Y:S01]  /*0370*/  IMAD.MOV.U32 R6, RZ, RZ, RZ ;  /* 0x000000ffff067224 */ /* 0x001fe200078e00ff */
[----:B-1----:R-:W-:-:S05]  /*0380*/  IADD3 R5, PT, PT, RZ, -R7, RZ ;  /* 0x80000007ff057210 */ /* 0x002fca0007ffe0ff */
[----:B------:R-:W-:-:S04]  /*0390*/  IMAD R5, R5, UR12, RZ ;  /* 0x0000000c05057c24 */ /* 0x000fc8000f8e02ff */
[----:B------:R-:W-:-:S06]  /*03a0*/  IMAD.HI.U32 R5, R7, R5, R6 ;  /* 0x0000000507057227 */ /* 0x000fcc00078e0006 */
[----:B------:R-:W-:-:S04]  /*03b0*/  IMAD.HI.U32 R2, R5, R14, RZ ;  /* 0x0000000e05027227 */ /* 0x000fc800078e00ff */
[----:B------:R-:W-:-:S04]  /*03c0*/  IMAD.MOV R5, RZ, RZ, -R2 ;  /* 0x000000ffff057224 */ /* 0x000fc800078e0a02 */
[----:B------:R-:W-:-:S05]  /*03d0*/  IMAD R5, R5, UR12, R14 ;  /* 0x0000000c05057c24 */ /* 0x000fca000f8e020e */
[----:B------:R-:W-:-:S13]  /*03e0*/  ISETP.GE.U32.AND P0, PT, R5, UR12, PT ;  /* 0x0000000c05007c0c */ /* 0x000fda000bf06070 */
[----:B------:R-:W-:-:S05]  /*03f0*/  @P0 VIADD R5, R5, -UR12 ;  /* 0x8000000c05050c36 */ /* 0x000fca0008000000 */
[----:B------:R-:W-:-:S13]  /*0400*/  ISETP.GE.U32.AND P0, PT, R5, UR12, PT ;  /* 0x0000000c05007c0c */ /* 0x000fda000bf06070 */
[----:B------:R-:W-:Y:S02]  /*0410*/  @P0 IADD3 R5, PT, PT, R5, -UR12, RZ ;  /* 0x8000000c05050c10 */ /* 0x000fe4000fffe0ff */
[----:B------:R-:W-:Y:S01]  /*0420*/  @!P1 LOP3.LUT R5, RZ, UR12, RZ, 0x33, !PT ;  /* 0x0000000cff059c12 */ /* 0x000fe2000f8e33ff */
[----:B------:R-:W-:Y:S06]  /*0430*/  BRA `(.L_x_4) ;  /* 0x00000000001c7947 */ /* 0x000fec0003800000 */
.L_x_3:
[----:B------:R-:W0:Y:S01]  /*0440*/  LDCU.64 UR6, c[0x0][0x390] ;  /* 0x00007200ff0677ac */ /* 0x000e220008000a00 */
[----:B------:R-:W-:Y:S01]  /*0450*/  IMAD.MOV.U32 R16, RZ, RZ, RZ ;  /* 0x000000ffff107224 */ /* 0x000fe200078e00ff */
[----:B------:R-:W-:Y:S01]  /*0460*/  MOV R10, 0x4a0 ;  /* 0x000004a0000a7802 */ /* 0x000fe20000000f00 */
[----:B0-----:R-:W-:Y:S02]  /*0470*/  IMAD.U32 R12, RZ, RZ, UR6 ;  /* 0x00000006ff0c7e24 */ /* 0x001fe4000f8e00ff */
[----:B------:R-:W-:-:S07]  /*0480*/  IMAD.U32 R15, RZ, RZ, UR7 ;  /* 0x00000007ff0f7e24 */ /* 0x000fce000f8e00ff */
[----:B------:R-:W-:Y:S05]  /*0490*/  CALL.REL.NOINC `($__internal_0_$__cuda_sm20_rem_u64) ;  /* 0x0000000800b47944 */ /* 0x000fea0003c00000 */
[----:B------:R-:W-:-:S07]  /*04a0*/  MOV R5, R16 ;  /* 0x0000001000057202 */ /* 0x000fce0000000f00 */
.L_x_4:
[----:B------:R-:W0:Y:S01]  /*04b0*/  LDC.64 R14, c[0x0][0x390] ;  /* 0x0000e400ff0e7b82 */ /* 0x000e220000000a00 */
[----:B------:R-:W-:Y:S01]  /*04c0*/  BSSY.RECONVERGENT B0, `(.L_x_5) ;  /* 0x000001f000007945 */ /* 0x000fe20003800200 */
[----:B0-----:R-:W-:-:S04]  /*04d0*/  IADD3 R14, P0, P1, R4, UR8, -R14 ;  /* 0x00000008040e7c10 */ /* 0x001fc8000f91e80e */
[----:B------:R-:W-:-:S04]  /*04e0*/  IADD3.X R16, PT, PT, RZ, UR4, ~R15, P0, P1 ;  /* 0x00000004ff107c10 */ /* 0x000fc800087e2c0f */
[----:B------:R-:W-:-:S04]  /*04f0*/  LOP3.LUT R2, R16, UR4, RZ, 0xfc, !PT ;  /* 0x0000000410027c12 */ /* 0x000fc8000f8efcff */
[----:B------:R-:W-:-:S13]  /*0500*/  ISETP.NE.U32.AND P0, PT, R2, RZ, PT ;  /* 0x000000ff0200720c */ /* 0x000fda0003f05070 */
[----:B------:R-:W-:Y:S05]  /*0510*/  @P0 BRA `(.L_x_6) ;  /* 0x0000000000480947 */ /* 0x000fea0003800000 */
[----:B------:R-:W0:Y:S01]  /*0520*/  I2F.U32.RP R2, UR8 ;  /* 0x0000000800027d06 */ /* 0x000e220008209000 */
[----:B------:R-:W-:-:S07]  /*0530*/  ISETP.NE.U32.AND P1, PT, RZ, UR8, PT ;  /* 0x00000008ff007c0c */ /* 0x000fce000bf25070 */
[----:B0-----:R-:W0:Y:S02]  /*0540*/  MUFU.RCP R2, R2 ;  /* 0x0000000200027308 */ /* 0x001e240000001000 */
[----:B0-----:R-:W-:-:S06]  /*0550*/  VIADD R6, R2, 0xffffffe ;  /* 0x0ffffffe02067836 */ /* 0x001fcc0000000000 */
[----:B------:R0:W1:Y:S02]  /*0560*/  F2I.FTZ.U32.TRUNC.NTZ R7, R6 ;  /* 0x0000000600077305 */ /* 0x000064000021f000 */
[----:B0-----:R-:W-:Y:S02]  /*0570*/  IMAD.MOV.U32 R6, RZ, RZ, RZ ;  /* 0x000000ffff067224 */ /* 0x001fe400078e00ff */
[----:B-1----:R-:W-:-:S04]  /*0580*/  IMAD.MOV R9, RZ, RZ, -R7 ;  /* 0x000000ffff097224 */ /* 0x002fc800078e0a07 */
[----:B------:R-:W-:-:S04]  /*0590*/  IMAD R9, R9, UR8, RZ ;  /* 0x0000000809097c24 */ /* 0x000fc8000f8e02ff */
[----:B------:R-:W-:-:S06]  /*05a0*/  IMAD.HI.U32 R7, R7, R9, R6 ;  /* 0x0000000907077227 */ /* 0x000fcc00078e0006 */
[----:B------:R-:W-:-:S05]  /*05b0*/  IMAD.HI.U32 R7, R7, R14, RZ ;  /* 0x0000000e07077227 */ /* 0x000fca00078e00ff */
[----:B------:R-:W-:-:S05]  /*05c0*/  IADD3 R7, PT, PT, -R7, RZ, RZ ;  /* 0x000000ff07077210 */ /* 0x000fca0007ffe1ff */
[----:B------:R-:W-:-:S05]  /*05d0*/  IMAD R2, R7, UR8, R14 ;  /* 0x0000000807027c24 */ /* 0x000fca000f8e020e */
[----:B------:R-:W-:-:S13]  /*05e0*/  ISETP.GE.U32.AND P0, PT, R2, UR8, PT ;  /* 0x0000000802007c0c */ /* 0x000fda000bf06070 */
[----:B------:R-:W-:-:S05]  /*05f0*/  @P0 VIADD R2, R2, -UR8 ;  /* 0x8000000802020c36 */ /* 0x000fca0008000000 */
[----:B------:R-:W-:-:S13]  /*0600*/  ISETP.GE.U32.AND P0, PT, R2, UR8, PT ;  /* 0x0000000802007c0c */ /* 0x000fda000bf06070 */
[----:B------:R-:W-:Y:S01]  /*0610*/  @P0 VIADD R2, R2, -UR8 ;  /* 0x8000000802020c36 */ /* 0x000fe20008000000 */
[----:B------:R-:W-:Y:S01]  /*0620*/  @!P1 LOP3.LUT R2, RZ, UR8, RZ, 0x33, !PT ;  /* 0x00000008ff029c12 */ /* 0x000fe2000f8e33ff */
[----:B------:R-:W-:Y:S06]  /*0630*/  BRA `(.L_x_7) ;  /* 0x00000000001c7947 */ /* 0x000fec0003800000 */
.L_x_6:
[----:B------:R-:W-:Y:S01]  /*0640*/  IMAD.U32 R6, RZ, RZ, UR8 ;  /* 0x00000008ff067e24 */ /* 0x000fe2000f8e00ff */
[----:B------:R-:W-:Y:S01]  /*0650*/  MOV R7, UR9 ;  /* 0x0000000900077c02 */ /* 0x000fe20008000f00 */
[----:B------:R-:W-:Y:S01]  /*0660*/  IMAD.U32 R15, RZ, RZ, UR4 ;  /* 0x00000004ff0f7e24 */ /* 0x000fe2000f8e00ff */
[----:B------:R-:W-:Y:S01]  /*0670*/  MOV R10, 0x6a0 ;  /* 0x000006a0000a7802 */ /* 0x000fe20000000f00 */
[----:B------:R-:W-:-:S07]  /*0680*/  IMAD.MOV.U32 R12, RZ, RZ, R6 ;  /* 0x000000ffff0c7224 */ /* 0x000fce00078e0006 */
[----:B------:R-:W-:Y:S05]  /*0690*/  CALL.REL.NOINC `($__internal_0_$__cuda_sm20_rem_u64) ;  /* 0x0000000800347944 */ /* 0x000fea0003c00000 */
[----:B------:R-:W-:-:S07]  /*06a0*/  IMAD.MOV.U32 R2, RZ, RZ, R16 ;  /* 0x000000ffff027224 */ /* 0x000fce00078e0010 */
.L_x_7:
[----:B------:R-:W-:Y:S05]  /*06b0*/  BSYNC.RECONVERGENT B0 ;  /* 0x0000000000007941 */ /* 0x000fea0003800200 */
.L_x_5:
[----:B------:R-:W0:Y:S01]  /*06c0*/  LDCU.64 UR6, c[0x0][0x390] ;  /* 0x00007200ff0677ac */ /* 0x000e220008000a00 */
[----:B------:R-:W-:Y:S01]  /*06d0*/  BSSY.RECONVERGENT B0, `(.L_x_8) ;  /* 0x000001f000007945 */ /* 0x000fe20003800200 */
[----:B0-----:R-:W-:-:S04]  /*06e0*/  IADD3 R14, P0, PT, R4, UR6, RZ ;  /* 0x00000006040e7c10 */ /* 0x001fc8000ff1e0ff */
[----:B------:R-:W-:Y:S01]  /*06f0*/  IADD3.X R16, PT, PT, RZ, UR7, RZ, P0, !PT ;  /* 0x00000007ff107c10 */ /* 0x000fe200087fe4ff */
[----:B------:R-:W0:Y:S03]  /*0700*/  LDCU.64 UR6, c[0x0][0x358] ;  /* 0x00006b00ff0677ac */ /* 0x000e260008000a00 */
[----:B------:R-:W-:-:S04]  /*0710*/  LOP3.LUT R6, R16, UR4, RZ, 0xfc, !PT ;  /* 0x0000000410067c12 */ /* 0x000fc8000f8efcff */
[----:B------:R-:W-:-:S13]  /*0720*/  ISETP.NE.U32.AND P0, PT, R6, RZ, PT ;  /* 0x000000ff0600720c */ /* 0x000fda0003f05070 */
[----:B0-----:R-:W-:Y:S05]  /*0730*/  @P0 BRA `(.L_x_9) ;  /* 0x0000000000480947 */ /* 0x001fea0003800000 */
[----:B------:R-:W0:Y:S01]  /*0740*/  I2F.U32.RP R8, UR8 ;  /* 0x0000000800087d06 */ /* 0x000e220008209000 */
[----:B------:R-:W-:Y:S01]  /*0750*/  HFMA2 R6, -RZ, RZ, 0, 0 ;  /* 0x00000000ff067431 */ /* 0x000fe200000001ff */
[----:B------:R-:W-:-:S06]  /*0760*/  ISETP.NE.U32.AND P1, PT, RZ, UR8, PT ;  /* 0x00000008ff007c0c */ /* 0x000fcc000bf25070 */
[----:B0-----:R-:W0:Y:S02]  /*0770*/  MUFU.RCP R8, R8 ;  /* 0x0000000800087308 */ /* 0x001e240000001000 */
[----:B0-----:R-:W-:-:S06]  /*0780*/  VIADD R9, R8, 0xffffffe ;  /* 0x0ffffffe08097836 */ /* 0x001fcc0000000000 */
[----:B------:R-:W0:Y:S02]  /*0790*/  F2I.FTZ.U32.TRUNC.NTZ R7, R9 ;  /* 0x0000000900077305 */ /* 0x000e24000021f000 */
[----:B0-----:R-:W-:-:S04]  /*07a0*/  IMAD.MOV R15, RZ, RZ, -R7 ;  /* 0x000000ffff0f7224 */ /* 0x001fc800078e0a07 */
        /* <DEDUP_REMOVED lines=11> */
.L_x_9:
[----:B------:R-:W-:Y:S01]  /*0860*/  IMAD.U32 R6, RZ, RZ, UR8 ;  /* 0x00000008ff067e24 */ /* 0x000fe2000f8e00ff */
[----:B------:R-:W-:Y:S01]  /*0870*/  MOV R10, 0x8c0 ;  /* 0x000008c0000a7802 */ /* 0x000fe20000000f00 */
[----:B------:R-:W-:Y:S02]  /*0880*/  IMAD.U32 R7, RZ, RZ, UR9 ;  /* 0x00000009ff077e24 */ /* 0x000fe4000f8e00ff */
[----:B------:R-:W-:Y:S01]  /*0890*/  IMAD.U32 R15, RZ, RZ, UR4 ;  /* 0x00000004ff0f7e24 */ /* 0x000fe2000f8e00ff */
[----:B------:R-:W-:-:S07]  /*08a0*/  MOV R12, R6 ;  /* 0x00000006000c7202 */ /* 0x000fce0000000f00 */
[----:B------:R-:W-:Y:S05]  /*08b0*/  CALL.REL.NOINC `($__internal_0_$__cuda_sm20_rem_u64) ;  /* 0x0000000400ac7944 */ /* 0x000fea0003c00000 */
.L_x_10:
[----:B------:R-:W-:Y:S05]  /*08c0*/  BSYNC.RECONVERGENT B0 ;  /* 0x0000000000007941 */ /* 0x000fea0003800200 */
.L_x_8:
[----:B------:R-:W0:Y:S01]  /*08d0*/  LDCU.64 UR8, c[0x0][0x380] ;  /* 0x00007000ff0877ac */ /* 0x000e220008000a00 */
[----:B------:R-:W-:Y:S01]  /*08e0*/  ISETP.NE.AND P4, PT, R0, RZ, PT ;  /* 0x000000ff0000720c */ /* 0x000fe20003f85270 */
[C---:B------:R-:W-:Y:S01]  /*08f0*/  IMAD.IADD R18, R11.reuse, 0x1, R4 ;  /* 0x000000010b127824 */ /* 0x040fe200078e0204 */
[----:B------:R-:W1:Y:S01]  /*0900*/  LDC R15, c[0x0][0x3a4] ;  /* 0x0000e900ff0f7b82 */ /* 0x000e620000000800 */
[----:B------:R-:W2:Y:S10]  /*0910*/  LDCU UR10, c[0x0][0x3a0] ;  /* 0x00007400ff0a77ac */ /* 0x000eb40008000800 */
[----:B------:R-:W-:-:S02]  /*0920*/  @!P4 IADD3 R8, PT, PT, R11, R2, RZ ;  /* 0x000000020b08c210 */ /* 0x000fc40007ffe0ff */
[----:B0-----:R-:W-:Y:S02]  /*0930*/  IADD3 R6, P0, PT, R18, UR8, RZ ;  /* 0x0000000812067c10 */ /* 0x001fe4000ff1e0ff */
[----:B------:R-:W-:-:S03]  /*0940*/  @!P4 IADD3 R8, P1, PT, R8, UR8, RZ ;  /* 0x000000080808cc10 */ /* 0x000fc6000ff3e0ff */
[----:B------:R-:W-:Y:S02]  /*0950*/  IMAD.X R7, RZ, RZ, UR9, P0 ;  /* 0x00000009ff077e24 */ /* 0x000fe400080e06ff */
[----:B------:R-:W-:-:S03]  /*0960*/  @!P4 IMAD.X R9, RZ, RZ, UR9, P1 ;  /* 0x00000009ff09ce24 */ /* 0x000fc600088e06ff */
[----:B------:R-:W3:Y:S04]  /*0970*/  LDG.E.U8 R12, desc[UR6][R6.64] ;  /* 0x00000006060c7981 */ /* 0x000ee8000c1e1100 */
[----:B------:R0:W4:Y:S01]  /*0980*/  @!P4 LDG.E.U8 R14, desc[UR6][R8.64] ;  /* 0x00000006080ec981 */ /* 0x000122000c1e1100 */
[----:B------:R-:W5:Y:S01]  /*0990*/  S2UR UR5, SR_CgaCtaId ;  /* 0x00000000000579c3 */ /* 0x000f620000008800 */
[----:B--2---:R-:W-:Y:S01]  /*09a0*/  MOV R21, UR10 ;  /* 0x0000000a00157c02 */ /* 0x004fe20008000f00 */
[----:B------:R-:W-:Y:S01]  /*09b0*/  UMOV UR4, 0x400 ;  /* 0x0000040000047882 */ /* 0x000fe20000000000 */
[----:B------:R-:W-:Y:S02]  /*09c0*/  ISETP.NE.AND P6, PT, R3, RZ, PT ;  /* 0x000000ff0300720c */ /* 0x000fe40003fc5270 */
[C---:B------:R-:W-:Y:S01]  /*09d0*/  IADD3 R10, P0, PT, R21.reuse, -0x1, RZ ;  /* 0xffffffff150a7810 */ /* 0x040fe20007f1e0ff */
[----:B------:R-:W-:Y:S01]  /*09e0*/  VIADD R20, R21, 0x2 ;  /* 0x0000000215147836 */ /* 0x000fe20000000000 */
[----:B------:R-:W-:-:S02]  /*09f0*/  LOP3.LUT P3, RZ, R0, R3, RZ, 0xfc, !PT ;  /* 0x0000000300ff7212 */ /* 0x000fc4000786fcff */
[-C--:B------:R-:W-:Y:S01]  /*0a00*/  ISETP.NE.U32.AND P1, PT, R10, R0.reuse, PT ;  /* 0x000000000a00720c */ /* 0x080fe20003f25070 */
[----:B------:R-:W-:Y:S01]  /*0a10*/  IMAD R22, R20, R0, R20 ;  /* 0x0000000014167224 */ /* 0x000fe200078e0214 */
[----:B-1----:R-:W-:Y:S02]  /*0a20*/  IADD3.X R15, PT, PT, R15, -0x1, RZ, P0, !PT ;  /* 0xffffffff0f0f7810 */ /* 0x002fe400007fe4ff */
[----:B------:R-:W-:Y:S02]  /*0a30*/  ISETP.NE.U32.AND P0, PT, R10, R3, PT ;  /* 0x000000030a00720c */ /* 0x000fe40003f05070 */
[C---:B------:R-:W-:Y:S02]  /*0a40*/  ISETP.NE.AND.EX P2, PT, R15.reuse, RZ, PT, P1 ;  /* 0x000000ff0f00720c */ /* 0x040fe40003f45310 */
[----:B------:R-:W-:Y:S02]  /*0a50*/  ISETP.NE.AND.EX P0, PT, R15, RZ, PT, P0 ;  /* 0x000000ff0f00720c */ /* 0x000fe40003f05300 */
[----:B0-----:R-:W-:-:S02]  /*0a60*/  @!P6 IADD3 R8, PT, PT, R13, R4, RZ ;  /* 0x000000040d08e210 */ /* 0x001fc40007ffe0ff */
[----:B------:R-:W-:Y:S01]  /*0a70*/  ISETP.NE.OR.EX P1, PT, R15, RZ, P0, P1 ;  /* 0x000000ff0f00720c */ /* 0x000fe20000725710 */
[----:B-----5:R-:W-:-:S06]  /*0a80*/  ULEA UR4, UR5, UR4, 0x18 ;  /* 0x0000000405047291 */ /* 0x020fcc000f8ec0ff */
[----:B------:R-:W-:Y:S01]  /*0a90*/  @!P2 IMAD.IADD R6, R11, 0x1, R16 ;  /* 0x000000010b06a824 */ /* 0x000fe200078e0210 */
[----:B------:R-:W-:Y:S01]  /*0aa0*/  IADD3 R19, PT, PT, R22, UR4, R3 ;  /* 0x0000000416137c10 */ /* 0x000fe2000fffe003 */
[----:B------:R-:W-:-:S03]  /*0ab0*/  @!P0 IMAD.IADD R4, R5, 0x1, R4 ;  /* 0x0000000105048824 */ /* 0x000fc600078e0204 */
[----:B------:R-:W-:-:S05]  /*0ac0*/  @!P2 IADD3 R6, P5, PT, R6, UR8, RZ ;  /* 0x000000080606ac10 */ /* 0x000fca000ffbe0ff */
[----:B------:R-:W-:Y:S01]  /*0ad0*/  @!P2 IMAD.X R7, RZ, RZ, UR9, P5 ;  /* 0x00000009ff07ae24 */ /* 0x000fe2000a8e06ff */
[----:B------:R-:W-:-:S04]  /*0ae0*/  @!P6 IADD3 R8, P5, PT, R8, UR8, RZ ;  /* 0x000000080808ec10 */ /* 0x000fc8000ffbe0ff */
[----:B------:R-:W-:Y:S01]  /*0af0*/  @!P6 IADD3.X R9, PT, PT, RZ, UR9, RZ, P5, !PT ;  /* 0x00000009ff09ec10 */ /* 0x000fe2000affe4ff */
[----:B------:R-:W2:Y:S01]  /*0b00*/  @!P2 LDG.E.U8 R6, desc[UR6][R6.64] ;  /* 0x000000060606a981 */ /* 0x000ea2000c1e1100 */
[----:B------:R-:W-:-:S05]  /*0b10*/  @!P0 IADD3 R10, P5, PT, R4, UR8, RZ ;  /* 0x00000008040a8c10 */ /* 0x000fca000ffbe0ff */
[----:B------:R-:W-:-:S05]  /*0b20*/  @!P0 IMAD.X R11, RZ, RZ, UR9, P5 ;  /* 0x00000009ff0b8e24 */ /* 0x000fca000a8e06ff */
[----:B------:R-:W5:Y:S04]  /*0b30*/  @!P0 LDG.E.U8 R10, desc[UR6][R10.64] ;  /* 0x000000060a0a8981 */ /* 0x000f68000c1e1100 */
[----:B---3--:R0:W-:Y:S04]  /*0b40*/  STS.U8 [R19+0x1], R12 ;  /* 0x0000010c13007388 */ /* 0x0081e80000000000 */
[----:B----4-:R1:W-:Y:S01]  /*0b50*/  @!P4 STS.U8 [R3+UR4+0x1], R14 ;  /* 0x0000010e0300c988 */ /* 0x0103e20008000004 */
[----:B------:R-:W-:Y:S01]  /*0b60*/  ISETP.NE.OR P4, PT, R3, RZ, P2 ;  /* 0x000000ff0300720c */ /* 0x000fe20001785670 */
[----:B0-----:R-:W-:-:S05]  /*0b70*/  @!P3 IMAD.IADD R12, R13, 0x1, R2 ;  /* 0x000000010d0cb824 */ /* 0x001fca00078e0202 */
[----:B------:R-:W-:-:S07]  /*0b80*/  @!P3 IADD3 R12, P5, PT, R12, UR8, RZ ;  /* 0x000000080c0cbc10 */ /* 0x000fce000ffbe0ff */
[----:B-1----:R-:W-:Y:S01]  /*0b90*/  @!P4 IADD3 R14, PT, PT, R13, R16, RZ ;  /* 0x000000100d0ec210 */ /* 0x002fe20007ffe0ff */
[----:B------:R-:W-:Y:S02]  /*0ba0*/  @!P1 IMAD.IADD R16, R5, 0x1, R16 ;  /* 0x0000000105109824 */ /* 0x000fe400078e0210 */
[----:B------:R-:W-:Y:S01]  /*0bb0*/  @!P3 IMAD.X R13, RZ, RZ, UR9, P5 ;  /* 0x00000009ff0dbe24 */ /* 0x000fe2000a8e06ff */
[----:B------:R-:W-:-:S04]  /*0bc0*/  @!P4 IADD3 R14, P5, PT, R14, UR8, RZ ;  /* 0x000000080e0ecc10 */ /* 0x000fc8000ffbe0ff */
[----:B------:R-:W-:Y:S01]  /*0bd0*/  @!P4 IADD3.X R15, PT, PT, RZ, UR9, RZ, P5, !PT ;  /* 0x00000009ff0fcc10 */ /* 0x000fe2000affe4ff */
[----:B------:R-:W3:Y:S01]  /*0be0*/  @!P3 LDG.E.U8 R12, desc[UR6][R12.64] ;  /* 0x000000060c0cb981 */ /* 0x000ee2000c1e1100 */
[----:B------:R-:W-:-:S03]  /*0bf0*/  @!P1 IADD3 R16, P5, PT, R16, UR8, RZ ;  /* 0x0000000810109c10 */ /* 0x000fc6000ffbe0ff */
[----:B------:R-:W4:Y:S02]  /*0c00*/  @!P4 LDG.E.U8 R14, desc[UR6][R14.64] ;  /* 0x000000060e0ec981 */ /* 0x000f24000c1e1100 */
[----:B------:R-:W-:Y:S01]  /*0c10*/  @!P1 IMAD.X R17, RZ, RZ, UR9, P5 ;  /* 0x00000009ff119e24 */ /* 0x000fe2000a8e06ff */
[----:B------:R-:W-:-:S04]  /*0c20*/  ISETP.NE.OR P5, PT, R0, RZ, P0 ;  /* 0x000000ff0000720c */ /* 0x000fc800007a5670 */
[----:B------:R-:W4:Y:S09]  /*0c30*/  @!P1 LDG.E.U8 R16, desc[UR6][R16.64] ;  /* 0x0000000610109981 */ /* 0x000f32000c1e1100 */
[----:B------:R-:W-:-:S05]  /*0c40*/  @!P5 IMAD.IADD R5, R5, 0x1, R2 ;  /* 0x000000010505d824 */ /* 0x000fca00078e0202 */
[----:B------:R-:W-:-:S04]  /*0c50*/  @!P5 IADD3 R4, P6, PT, R5, UR8, RZ ;  /* 0x000000080504dc10 */ /* 0x000fc8000ffde0ff */
[----:B------:R-:W-:Y:S02]  /*0c60*/  @!P5 IADD3.X R5, PT, PT, RZ, UR9, RZ, P6, !PT ;  /* 0x00000009ff05dc10 */ /* 0x000fe4000b7fe4ff */
[----:B------:R-:W-:-:S03]  /*0c70*/  ISETP.NE.AND P6, PT, R3, RZ, PT ;  /* 0x000000ff0300720c */ /* 0x000fc60003fc5270 */
[----:B------:R-:W4:Y:S10]  /*0c80*/  @!P5 LDG.E.U8 R4, desc[UR6][R4.64] ;  /* 0x000000060404d981 */ /* 0x000f34000c1e1100 */
[----:B------:R-:W5:Y:S01]  /*0c90*/  @!P6 LDG.E.U8 R9, desc[UR6][R8.64] ;  /* 0x000000060809e981 */ /* 0x000f62000c1e1100 */
[C---:B------:R-:W-:Y:S01]  /*0ca0*/  @!P2 VIADD R2, R21.reuse, 0x1 ;  /* 0x000000011502a836 */ /* 0x040fe20000000000 */
[----:B------:R-:W-:Y:S01]  /*0cb0*/  @!P4 IADD3 R27, PT, PT, R21, 0x1, RZ ;  /* 0x00000001151bc810 */ /* 0x000fe20007ffe0ff */
[----:B------:R-:W-:-:S02]  /*0cc0*/  VIADD R23, R0, 0x1 ;  /* 0x0000000100177836 */ /* 0x000fc40000000000 */
[C-C-:B------:R-:W-:Y:S02]  /*0cd0*/  @!P2 IMAD R25, R20.reuse, R2, R3.reuse ;  /* 0x000000021419a224 */ /* 0x140fe400078e0203 */
[----:B------:R-:W-:Y:S02]  /*0ce0*/  @!P1 VIADD R29, R21, 0x1 ;  /* 0x00000001151d9836 */ /* 0x000fe40000000000 */
[----:B------:R-:W-:Y:S02]  /*0cf0*/  @!P0 IMAD R23, R23, R20, UR10 ;  /* 0x0000000a17178e24 */ /* 0x000fe4000f8e0214 */
[C---:B------:R-:W-:Y:S01]  /*0d00*/  IMAD R0, R20.reuse, R0, R3 ;  /* 0x0000000014007224 */ /* 0x040fe200078e0203 */
[----:B--2---:R-:W-:Y:S01]  /*0d10*/  @!P2 STS.U8 [R25+UR4+0x1], R6 ;  /* 0x000001061900a988 */ /* 0x004fe20008000004 */
[C---:B------:R-:W-:Y:S02]  /*0d20*/  @!P4 IMAD R3, R20.reuse, R27, UR4 ;  /* 0x000000041403ce24 */ /* 0x040fe4000f8e021b */
[----:B------:R-:W-:Y:S01]  /*0d30*/  @!P1 IMAD R7, R20, R29, UR10 ;  /* 0x0000000a14079e24 */ /* 0x000fe2000f8e021d */
[----:B------:R-:W-:Y:S01]  /*0d40*/  BSSY.RECONVERGENT B0, `(.L_x_11) ;  /* 0x000001c000007945 */ /* 0x000fe20003800200 */
[----:B-----5:R-:W-:Y:S04]  /*0d50*/  @!P6 STS.U8 [R22+UR4], R9 ;  /* 0x000000091600e988 */ /* 0x020fe80008000004 */
[----:B------:R-:W-:Y:S04]  /*0d60*/  @!P0 STS.U8 [R23+UR4+0x1], R10 ;  /* 0x0000010a17008988 */ /* 0x000fe80008000004 */
[----:B---3--:R-:W-:Y:S04]  /*0d70*/  @!P3 STS.U8 [UR4], R12 ;  /* 0x0000000cff00b988 */ /* 0x008fe80008000004 */
[----:B----4-:R-:W-:Y:S04]  /*0d80*/  @!P4 STS.U8 [R3], R14 ;  /* 0x0000000e0300c388 */ /* 0x010fe80000000000 */
[----:B------:R-:W-:Y:S04]  /*0d90*/  @!P1 STS.U8 [R7+UR4+0x1], R16 ;  /* 0x0000011007009988 */ /* 0x000fe80008000004 */
[----:B------:R-:W-:Y:S01]  /*0da0*/  @!P5 STS.U8 [R21+UR4+0x1], R4 ;  /* 0x000001041500d988 */ /* 0x000fe20008000004 */
[----:B------:R-:W-:Y:S06]  /*0db0*/  BAR.SYNC.DEFER_BLOCKING 0x0 ;  /* 0x0000000000007b1d */ /* 0x000fec0000010000 */
[----:B------:R-:W-:Y:S04]  /*0dc0*/  LDS.U8 R2, [R0+UR4] ;  /* 0x0000000400027984 */ /* 0x000fe80008000000 */
[----:B------:R-:W-:Y:S04]  /*0dd0*/  LDS.U8 R5, [R0+UR4+0x1] ;  /* 0x0000010400057984 */ /* 0x000fe80008000000 */
[----:B------:R-:W0:Y:S04]  /*0de0*/  LDS.U8 R8, [R0+UR4+0x2] ;  /* 0x0000020400087984 */ /* 0x000e280008000000 */
[----:B------:R-:W-:Y:S04]  /*0df0*/  LDS.U8 R11, [R19] ;  /* 0x00000000130b7984 */ /* 0x000fe80000000000 */
[----:B------:R-:W1:Y:S04]  /*0e00*/  LDS.U8 R6, [R19+0x2] ;  /* 0x0000020013067984 */ /* 0x000e680000000000 */
[----:B------:R-:W-:Y:S04]  /*0e10*/  LDS.U8 R9, [R19+UR10+0x2] ;  /* 0x0000020a13097984 */ /* 0x000fe80008000000 */
[----:B------:R-:W2:Y:S04]  /*0e20*/  LDS.U8 R10, [R19+UR10+0x3] ;  /* 0x0000030a130a7984 */ /* 0x000ea80008000000 */
[----:B------:R-:W3:Y:S01]  /*0e30*/  LDS.U8 R3, [R19+UR10+0x4] ;  /* 0x0000040a13037984 */ /* 0x000ee20008000000 */
[----:B0-----:R-:W-:-:S04]  /*0e40*/  IADD3 R2, PT, PT, R8, R5, R2 ;  /* 0x0000000508027210 */ /* 0x001fc80007ffe002 */
[----:B-1----:R-:W-:-:S04]  /*0e50*/  IADD3 R2, PT, PT, R6, R2, R11 ;  /* 0x0000000206027210 */ /* 0x002fc80007ffe00b */
[----:B--2---:R-:W-:-:S05]  /*0e60*/  IADD3 R2, PT, PT, R10, R2, R9 ;  /* 0x000000020a027210 */ /* 0x004fca0007ffe009 */
[----:B---3--:R-:W-:-:S05]  /*0e70*/  IMAD.IADD R2, R2, 0x1, R3 ;  /* 0x0000000102027824 */ /* 0x008fca00078e0203 */
[----:B------:R-:W-:-:S04]  /*0e80*/  LOP3.LUT R2, R2, 0xff, RZ, 0xc0, !PT ;  /* 0x000000ff02027812 */ /* 0x000fc800078ec0ff */
[----:B------:R-:W-:Y:S02]  /*0e90*/  ISETP.NE.AND P1, PT, R2, 0x3, PT ;  /* 0x000000030200780c */ /* 0x000fe40003f25270 */
[----:B------:R-:W-:-:S11]  /*0ea0*/  PLOP3.LUT P0, PT, PT, PT, PT, 0x80, 0x8 ;  /* 0x000000000008781c */ /* 0x000fd60003f0f070 */
[----:B------:R-:W-:Y:S05]  /*0eb0*/  @!P1 BRA `(.L_x_12) ;  /* 0x0000000000109947 */ /* 0x000fea0003800000 */
[----:B------:R-:W-:-:S13]  /*0ec0*/  ISETP.NE.AND P1, PT, R2, 0x2, PT ;  /* 0x000000020200780c */ /* 0x000fda0003f25270 */
[----:B------:R-:W0:Y:S02]  /*0ed0*/  @!P1 LDS.U8 R19, [R19+0x1] ;  /* 0x0000010013139984 */ /* 0x000e240000000000 */
[----:B0-----:R-:W-:Y:S02]  /*0ee0*/  @!P1 ISETP.NE.AND P0, PT, R19, RZ, PT ;  /* 0x000000ff1300920c */ /* 0x001fe40003f05270 */
[----:B------:R-:W-:-:S13]  /*0ef0*/  @P1 PLOP3.LUT P0, PT, PT, PT, PT, 0x8, 0x80 ;  /* 0x000000000080181c */ /* 0x000fda0003f0e170 */
.L_x_12:
[----:B------:R-:W-:Y:S05]  /*0f00*/  BSYNC.RECONVERGENT B0 ;  /* 0x0000000000007941 */ /* 0x000fea0003800200 */
.L_x_11:
[----:B------:R-:W0:Y:S01]  /*0f10*/  LDCU.64 UR4, c[0x0][0x388] ;  /* 0x00007100ff0477ac */ /* 0x000e220008000a00 */
[----:B------:R-:W-:Y:S02]  /*0f20*/  SEL R3, RZ, 0x1, !P0 ;  /* 0x00000001ff037807 */ /* 0x000fe40004000000 */
[----:B0-----:R-:W-:-:S04]  /*0f30*/  IADD3 R18, P1, PT, R18, UR4, RZ ;  /* 0x0000000412127c10 */ /* 0x001fc8000ff3e0ff */
[----:B------:R-:W-:-:S05]  /*0f40*/  IADD3.X R19, PT, PT, RZ, UR5, RZ, P1, !PT ;  /* 0x00000005ff137c10 */ /* 0x000fca0008ffe4ff */
[----:B------:R-:W-:Y:S01]  /*0f50*/  STG.E.U8 desc[UR6][R18.64], R3 ;  /* 0x0000000312007986 */ /* 0x000fe2000c101106 */
[----:B------:R-:W-:Y:S05]  /*0f60*/  EXIT ;  /* 0x000000000000794d */ /* 0x000fea0003800000 */
        .weak           $__internal_0_$__cuda_sm20_rem_u64
        .type           $__internal_0_$__cuda_sm20_rem_u64,@function
        .size           $__internal_0_$__cuda_sm20_rem_u64,(.L_x_32 - $__internal_0_$__cuda_sm20_rem_u64)
$__internal_0_$__cuda_sm20_rem_u64:
[----:B------:R-:W-:Y:S02]  /*0f70*/  IMAD.MOV.U32 R18, RZ, RZ, R12 ;  /* 0x000000ffff127224 */ /* 0x000fe400078e000c */
[----:B------:R-:W-:-:S04]  /*0f80*/  IMAD.MOV.U32 R19, RZ, RZ, R15 ;  /* 0x000000ffff137224 */ /* 0x000fc800078e000f */
[----:B------:R-:W0:Y:S08]  /*0f90*/  I2F.U64.RP R17, R18 ;  /* 0x0000001200117312 */ /* 0x000e300000309000 */
[----:B0-----:R-:W0:Y:S02]  /*0fa0*/  MUFU.RCP R17, R17 ;  /* 0x0000001100117308 */ /* 0x001e240000001000 */
[----:B0-----:R-:W-:-:S06]  /*0fb0*/  IADD3 R6, PT, PT, R17, 0x1ffffffe, RZ ;  /* 0x1ffffffe11067810 */ /* 0x001fcc0007ffe0ff */
[----:B------:R-:W0:Y:S02]  /*0fc0*/  F2I.U64.TRUNC R6, R6 ;  /* 0x0000000600067311 */ /* 0x000e24000020d800 */
[----:B0-----:R-:W-:-:S04]  /*0fd0*/  IMAD.WIDE.U32 R8, R6, R12, RZ ;  /* 0x0000000c06087225 */ /* 0x001fc800078e00ff */
[----:B------:R-:W-:Y:S01]  /*0fe0*/  IMAD R9, R6, R15, R9 ;  /* 0x0000000f06097224 */ /* 0x000fe200078e0209 */
[----:B------:R-:W-:-:S03]  /*0ff0*/  IADD3 R21, P0, PT, RZ, -R8, RZ ;  /* 0x80000008ff157210 */ /* 0x000fc60007f1e0ff */
[----:B------:R-:W-:Y:S02]  /*1000*/  IMAD R9, R7, R12, R9 ;  /* 0x0000000c07097224 */ /* 0x000fe400078e0209 */
[----:B------:R-:W-:-:S04]  /*1010*/  IMAD.HI.U32 R8, R6, R21, RZ ;  /* 0x0000001506087227 */ /* 0x000fc800078e00ff */
[----:B------:R-:W-:Y:S02]  /*1020*/  IMAD.X R23, RZ, RZ, ~R9, P0 ;  /* 0x000000ffff177224 */ /* 0x000fe400000e0e09 */
[----:B------:R-:W-:Y:S02]  /*1030*/  IMAD.MOV.U32 R9, RZ, RZ, R6 ;  /* 0x000000ffff097224 */ /* 0x000fe400078e0006 */
[-C--:B------:R-:W-:Y:S02]  /*1040*/  IMAD R17, R7, R23.reuse, RZ ;  /* 0x0000001707117224 */ /* 0x080fe400078e02ff */
[----:B------:R-:W-:-:S04]  /*1050*/  IMAD.WIDE.U32 R8, P0, R6, R23, R8 ;  /* 0x0000001706087225 */ /* 0x000fc80007800008 */
[----:B------:R-:W-:-:S04]  /*1060*/  IMAD.HI.U32 R23, R7, R23, RZ ;  /* 0x0000001707177227 */ /* 0x000fc800078e00ff */
[----:B------:R-:W-:-:S05]  /*1070*/  IMAD.HI.U32 R8, P1, R7, R21, R8 ;  /* 0x0000001507087227 */ /* 0x000fca0007820008 */
[----:B------:R-:W-:Y:S02]  /*1080*/  IADD3 R9, P2, PT, R17, R8, RZ ;  /* 0x0000000811097210 */ /* 0x000fe40007f5e0ff */
[----:B------:R-:W-:-:S03]  /*1090*/  IADD3.X R8, PT, PT, R23, R7, RZ, P0, !PT ;  /* 0x0000000717087210 */ /* 0x000fc600007fe4ff */
[----:B------:R-:W-:Y:S01]  /*10a0*/  IMAD.WIDE.U32 R6, R9, R12, RZ ;  /* 0x0000000c09067225 */ /* 0x000fe200078e00ff */
[----:B------:R-:W-:-:S03]  /*10b0*/  IADD3.X R17, PT, PT, RZ, RZ, R8, P2, P1 ;  /* 0x000000ffff117210 */ /* 0x000fc600017e2408 */
[----:B------:R-:W-:Y:S01]  /*10c0*/  IMAD R7, R9, R15, R7 ;  /* 0x0000000f09077224 */ /* 0x000fe200078e0207 */
[----:B------:R-:W-:-:S03]  /*10d0*/  IADD3 R19, P0, PT, RZ, -R6, RZ ;  /* 0x80000006ff137210 */ /* 0x000fc60007f1e0ff */
[----:B------:R-:W-:Y:S02]  /*10e0*/  IMAD R7, R17, R12, R7 ;  /* 0x0000000c11077224 */ /* 0x000fe400078e0207 */
[----:B------:R-:W-:-:S04]  /*10f0*/  IMAD.HI.U32 R8, R9, R19, RZ ;  /* 0x0000001309087227 */ /* 0x000fc800078e00ff */
[----:B------:R-:W-:Y:S02]  /*1100*/  IMAD.X R6, RZ, RZ, ~R7, P0 ;  /* 0x000000ffff067224 */ /* 0x000fe400000e0e07 */
[----:B------:R-:W-:Y:S02]  /*1110*/  HFMA2 R7, -RZ, RZ, 0, 0 ;  /* 0x00000000ff077431 */ /* 0x000fe400000001ff */
[----:B------:R-:W-:-:S04]  /*1120*/  IMAD.WIDE.U32 R8, P0, R9, R6, R8 ;  /* 0x0000000609087225 */ /* 0x000fc80007800008 */
[C---:B------:R-:W-:Y:S02]  /*1130*/  IMAD R18, R17.reuse, R6, RZ ;  /* 0x0000000611127224 */ /* 0x040fe400078e02ff */
[----:B------:R-:W-:-:S04]  /*1140*/  IMAD.HI.U32 R9, P1, R17, R19, R8 ;  /* 0x0000001311097227 */ /* 0x000fc80007820008 */
[----:B------:R-:W-:Y:S01]  /*1150*/  IMAD.HI.U32 R6, R17, R6, RZ ;  /* 0x0000000611067227 */ /* 0x000fe200078e00ff */
[----:B------:R-:W-:-:S03]  /*1160*/  IADD3 R9, P2, PT, R18, R9, RZ ;  /* 0x0000000912097210 */ /* 0x000fc60007f5e0ff */
[----:B------:R-:W-:Y:S02]  /*1170*/  IMAD.X R17, R6, 0x1, R17, P0 ;  /* 0x0000000106117824 */ /* 0x000fe400000e0611 */
[----:B------:R-:W-:-:S03]  /*1180*/  IMAD.HI.U32 R6, R9, R14, RZ ;  /* 0x0000000e09067227 */ /* 0x000fc600078e00ff */
[----:B------:R-:W-:Y:S01]  /*1190*/  IADD3.X R17, PT, PT, RZ, RZ, R17, P2, P1 ;  /* 0x000000ffff117210 */ /* 0x000fe200017e2411 */
[----:B------:R-:W-:-:S04]  /*11a0*/  IMAD.WIDE.U32 R6, R9, R16, R6 ;  /* 0x0000001009067225 */ /* 0x000fc800078e0006 */
[C---:B------:R-:W-:Y:S02]  /*11b0*/  IMAD R9, R17.reuse, R16, RZ ;  /* 0x0000001011097224 */ /* 0x040fe400078e02ff */
[----:B------:R-:W-:-:S04]  /*11c0*/  IMAD.HI.U32 R6, P0, R17, R14, R6 ;  /* 0x0000000e11067227 */ /* 0x000fc80007800006 */
[----:B------:R-:W-:Y:S01]  /*11d0*/  IMAD.HI.U32 R8, R17, R16, RZ ;  /* 0x0000001011087227 */ /* 0x000fe200078e00ff */
[----:B------:R-:W-:-:S03]  /*11e0*/  IADD3 R9, P1, PT, R9, R6, RZ ;  /* 0x0000000609097210 */ /* 0x000fc60007f3e0ff */
[----:B------:R-:W-:Y:S02]  /*11f0*/  IMAD.X R8, RZ, RZ, R8, P0 ;  /* 0x000000ffff087224 */ /* 0x000fe400000e0608 */
[----:B------:R-:W-:-:S04]  /*1200*/  IMAD.WIDE.U32 R6, R9, R12, RZ ;  /* 0x0000000c09067225 */ /* 0x000fc800078e00ff */
[----:B------:R-:W-:Y:S01]  /*1210*/  IMAD.X R17, RZ, RZ, R8, P1 ;  /* 0x000000ffff117224 */ /* 0x000fe200008e0608 */
[----:B------:R-:W-:Y:S01]  /*1220*/  IADD3 R19, P1, PT, -R6, R14, RZ ;  /* 0x0000000e06137210 */ /* 0x000fe20007f3e1ff */
[----:B------:R-:W-:-:S03]  /*1230*/  IMAD R9, R9, R15, R7 ;  /* 0x0000000f09097224 */ /* 0x000fc600078e0207 */
[-C--:B------:R-:W-:Y:S01]  /*1240*/  ISETP.GE.U32.AND P0, PT, R19, R12.reuse, PT ;  /* 0x0000000c1300720c */ /* 0x080fe20003f06070 */
[----:B------:R-:W-:-:S05]  /*1250*/  IMAD R9, R17, R12, R9 ;  /* 0x0000000c11097224 */ /* 0x000fca00078e0209 */
[----:B------:R-:W-:Y:S02]  /*1260*/  IADD3.X R16, PT, PT, ~R9, R16, RZ, P1, !PT ;  /* 0x0000001009107210 */ /* 0x000fe40000ffe5ff */
[----:B------:R-:W-:Y:S02]  /*1270*/  IADD3 R7, P1, PT, -R12, R19, RZ ;  /* 0x000000130c077210 */ /* 0x000fe40007f3e1ff */
[----:B------:R-:W-:-:S03]  /*1280*/  ISETP.GE.U32.AND.EX P0, PT, R16, R15, PT, P0 ;  /* 0x0000000f1000720c */ /* 0x000fc60003f06100 */
[----:B------:R-:W-:Y:S01]  /*1290*/  IMAD.X R6, R16, 0x1, ~R15, P1 ;  /* 0x0000000110067824 */ /* 0x000fe200008e0e0f */
[----:B------:R-:W-:Y:S02]  /*12a0*/  SEL R7, R7, R19, P0 ;  /* 0x0000001307077207 */ /* 0x000fe40000000000 */
[----:B------:R-:W-:Y:S02]  /*12b0*/  ISETP.NE.U32.AND P1, PT, R12, RZ, PT ;  /* 0x000000ff0c00720c */ /* 0x000fe40003f25070 */
[----:B------:R-:W-:Y:S01]  /*12c0*/  SEL R6, R6, R16, P0 ;  /* 0x0000001006067207 */ /* 0x000fe20000000000 */
[C---:B------:R-:W-:Y:S01]  /*12d0*/  IMAD.IADD R16, R7.reuse, 0x1, -R12 ;  /* 0x0000000107107824 */ /* 0x040fe200078e0a0c */
[----:B------:R-:W-:Y:S02]  /*12e0*/  ISETP.GE.U32.AND P0, PT, R7, R12, PT ;  /* 0x0000000c0700720c */ /* 0x000fe40003f06070 */
[----:B------:R-:W-:Y:S02]  /*12f0*/  ISETP.NE.AND.EX P1, PT, R15, RZ, PT, P1 ;  /* 0x000000ff0f00720c */ /* 0x000fe40003f25310 */
[----:B------:R-:W-:-:S02]  /*1300*/  ISETP.GE.U32.AND.EX P0, PT, R6, R15, PT, P0 ;  /* 0x0000000f0600720c */ /* 0x000fc40003f06100 */
[----:B------:R-:W-:Y:S02]  /*1310*/  MOV R6, R10 ;  /* 0x0000000a00067202 */ /* 0x000fe40000000f00 */
[----:B------:R-:W-:Y:S01]  /*1320*/  SEL R16, R16, R7, P0 ;  /* 0x0000000710107207 */ /* 0x000fe20000000000 */
[----:B------:R-:W-:-:S03]  /*1330*/  IMAD.MOV.U32 R7, RZ, RZ, 0x0 ;  /* 0x00000000ff077424 */ /* 0x000fc600078e00ff */
[----:B------:R-:W-:Y:S01]  /*1340*/  SEL R16, R16, 0xffffffff, P1 ;  /* 0xffffffff10107807 */ /* 0x000fe20000800000 */
[----:B------:R-:W-:Y:S06]  /*1350*/  RET.REL.NODEC R6 `(_Z16tilingLifeKernelPhS_mmm) ;  /* 0xffffffec06287950 */ /* 0x000fec0003c3ffff */
.L_x_13:
[----:B------:R-:W-:-:S00]  /*1360*/  BRA `(.L_x_13) ;  /* 0xfffffffc00fc7947 */ /* 0x000fc0000383ffff */
[----:B------:R-:W-:-:S00]  /*1370*/  NOP ;  /* 0x0000000000007918 */ /* 0x000fc00000000000 */
        /* <DEDUP_REMOVED lines=8> */
.L_x_32:


//--------------------- .text._Z16simpleLifeKernelPhS_mm --------------------------
	.section	.text._Z16simpleLifeKernelPhS_mm,"ax",@progbits
	.align	128
        .global         _Z16simpleLifeKernelPhS_mm
        .type           _Z16simpleLifeKernelPhS_mm,@function
        .size           _Z16simpleLifeKernelPhS_mm,(.L_x_33 - _Z16simpleLifeKernelPhS_mm)
        .other          _Z16simpleLifeKernelPhS_mm,@"STO_CUDA_ENTRY STV_DEFAULT"
_Z16simpleLifeKernelPhS_mm:
.text._Z16simpleLifeKernelPhS_mm:
[----:B------:R-:W-:Y:S01]  /*0000*/  LDC R1, c[0x0][0x37c] ;  /* 0x0000df00ff017b82 */ /* 0x000fe20000000800 */
[----:B------:R-:W0:Y:S01]  /*0010*/  S2R R2, SR_TID.X ;  /* 0x0000000000027919 */ /* 0x000e220000002100 */
[----:B------:R-:W1:Y:S06]  /*0020*/  LDCU.128 UR8, c[0x0][0x390] ;  /* 0x00007200ff0877ac */ /* 0x000e6c0008000c00 */
[----:B------:R-:W0:Y:S08]  /*0030*/  S2UR UR5, SR_CTAID.X ;  /* 0x00000000000579c3 */ /* 0x000e300000002500 */
[----:B------:R-:W0:Y:S01]  /*0040*/  LDC R5, c[0x0][0x360] ;  /* 0x0000d800ff057b82 */ /* 0x000e220000000800 */
[----:B-1----:R-:W-:-:S02]  /*0050*/  UIMAD UR4, UR11, UR8, URZ ;  /* 0x000000080b0472a4 */ /* 0x002fc4000f8e02ff */
[----:B------:R-:W-:Y:S02]  /*0060*/  UIMAD.WIDE.U32 UR12, UR10, UR8, URZ ;  /* 0x000000080a0c72a5 */ /* 0x000fe4000f8e00ff */
[----:B------:R-:W-:-:S04]  /*0070*/  UIMAD UR4, UR10, UR9, UR4 ;  /* 0x000000090a0472a4 */ /* 0x000fc8000f8e0204 */
[----:B------:R-:W-:-:S06]  /*0080*/  UIADD3 UR6, UPT, UPT, UR13, UR4, URZ ;  /* 0x000000040d067290 */ /* 0x000fcc000fffe0ff */
[----:B------:R-:W-:Y:S02]  /*0090*/  IMAD.U32 R3, RZ, RZ, UR6 ;  /* 0x00000006ff037e24 */ /* 0x000fe4000f8e00ff */
[----:B0-----:R-:W-:-:S05]  /*00a0*/  IMAD R2, R5, UR5, R2 ;  /* 0x0000000505027c24 */ /* 0x001fca000f8e0202 */
[----:B------:R-:W-:Y:S02]  /*00b0*/  ISETP.LT.U32.AND P0, PT, R2, UR12, PT ;  /* 0x0000000c02007c0c */ /* 0x000fe4000bf01070 */
[----:B------:R-:W-:-:S04]  /*00c0*/  SHF.R.S32.HI R0, RZ, 0x1f, R2 ;  /* 0x0000001fff007819 */ /* 0x000fc80000011402 */
[----:B------:R-:W-:-:S13]  /*00d0*/  ISETP.GT.U32.AND.EX P0, PT, R3, R0, PT, P0 ;  /* 0x000000000300720c */ /* 0x000fda0003f04100 */
[----:B------:R-:W-:Y:S05]  /*00e0*/  @!P0 EXIT ;  /* 0x000000000000894d */ /* 0x000fea0003800000 */
[----:B------:R-:W0:Y:S01]  /*00f0*/  LDC.64 R10, c[0x0][0x380] ;  /* 0x0000e000ff0a7b82 */ /* 0x000e220000000a00 */
[----:B------:R-:W1:Y:S01]  /*0100*/  LDCU UR7, c[0x0][0x370] ;  /* 0x00006e00ff0777ac */ /* 0x000e620008000800 */
[----:B------:R-:W-:Y:S01]  /*0110*/  BSSY.RECONVERGENT B0, `(.L_x_14) ;  /* 0x00000d5000007945 */ /* 0x000fe20003800200 */
[----:B------:R-:W-:Y:S01]  /*0120*/  IMAD.MOV.U32 R3, RZ, RZ, R2 ;  /* 0x000000ffff037224 */ /* 0x000fe200078e0002 */
[----:B------:R-:W-:Y:S01]  /*0130*/  UIADD3 UR4, UP0, UPT, UR12, -UR8, URZ ;  /* 0x800000080c047290 */ /* 0x000fe2000ff1e0ff */
[----:B------:R-:W2:Y:S01]  /*0140*/  LDCU.64 UR10, c[0x0][0x358] ;  /* 0x00006b00ff0a77ac */ /* 0x000ea20008000a00 */
[----:B------:R-:W3:Y:S01]  /*0150*/  LDCU UR16, c[0x0][0x394] ;  /* 0x00007280ff1077ac */ /* 0x000ee20008000800 */
[----:B------:R-:W4:Y:S01]  /*0160*/  LDCU UR17, c[0x0][0x390] ;  /* 0x00007200ff1177ac */ /* 0x000f220008000800 */
[----:B-1----:R-:W-:Y:S01]  /*0170*/  IMAD R5, R5, UR7, RZ ;  /* 0x0000000705057c24 */ /* 0x002fe2000f8e02ff */
[----:B------:R-:W1:Y:S01]  /*0180*/  LDCU.64 UR18, c[0x0][0x390] ;  /* 0x00007200ff1277ac */ /* 0x000e620008000a00 */
[----:B------:R-:W0:Y:S01]  /*0190*/  LDCU.64 UR14, c[0x0][0x388] ;  /* 0x00007100ff0e77ac */ /* 0x000e220008000a00 */
[----:B------:R-:W-:-:S12]  /*01a0*/  UIADD3.X UR5, UPT, UPT, UR6, ~UR9, URZ, UP0, !UPT ;  /* 0x8000000906057290 */ /* 0x000fd800087fe4ff */
.L_x_30:
[----:B---3--:R-:W-:Y:S01]  /*01b0*/  LOP3.LUT R4, R0, UR16, RZ, 0xfc, !PT ;  /* 0x0000001000047c12 */ /* 0x008fe2000f8efcff */
[----:B------:R-:W-:Y:S03]  /*01c0*/  BSSY.RECONVERGENT B1, `(.L_x_15) ;  /* 0x000001f000017945 */ /* 0x000fe60003800200 */
[----:B------:R-:W-:-:S13]  /*01d0*/  ISETP.NE.U32.AND P0, PT, R4, RZ, PT ;  /* 0x000000ff0400720c */ /* 0x000fda0003f05070 */
[----:B------:R-:W-:Y:S05]  /*01e0*/  @P0 BRA `(.L_x_16) ;  /* 0x00000000004c0947 */ /* 0x000fea0003800000 */
[----:B----4-:R-:W3:Y:S01]  /*01f0*/  I2F.U32.RP R4, UR17 ;  /* 0x0000001100047d06 */ /* 0x010ee20008209000 */
[----:B------:R-:W-:Y:S01]  /*0200*/  ISETP.NE.U32.AND P1, PT, RZ, UR17, PT ;  /* 0x00000011ff007c0c */ /* 0x000fe2000bf25070 */
[----:B------:R-:W-:-:S06]  /*0210*/  HFMA2 R13, -RZ, RZ, 0, 0 ;  /* 0x00000000ff0d7431 */ /* 0x000fcc00000001ff */
[----:B---3--:R-:W3:Y:S02]  /*0220*/  MUFU.RCP R4, R4 ;  /* 0x0000000400047308 */ /* 0x008ee40000001000 */
[----:B---3--:R-:W-:-:S06]  /*0230*/  VIADD R6, R4, 0xffffffe ;  /* 0x0ffffffe04067836 */ /* 0x008fcc0000000000 */
[----:B------:R3:W4:Y:S02]  /*0240*/  F2I.FTZ.U32.TRUNC.NTZ R7, R6 ;  /* 0x0000000600077305 */ /* 0x000724000021f000 */
[----:B---3--:R-:W-:Y:S02]  /*0250*/  IMAD.MOV.U32 R6, RZ, RZ, RZ ;  /* 0x000000ffff067224 */ /* 0x008fe400078e00ff */
[----:B----4-:R-:W-:-:S04]  /*0260*/  IMAD.MOV R9, RZ, RZ, -R7 ;  /* 0x000000ffff097224 */ /* 0x010fc800078e0a07 */
        /* <DEDUP_REMOVED lines=8> */
[----:B------:R-:W-:Y:S01]  /*02f0*/  @P0 VIADD R12, R12, -UR17 ;  /* 0x800000110c0c0c36 */ /* 0x000fe20008000000 */
[----:B------:R-:W-:Y:S01]  /*0300*/  @!P1 LOP3.LUT R12, RZ, UR17, RZ, 0x33, !PT ;  /* 0x00000011ff0c9c12 */ /* 0x000fe2000f8e33ff */
[----:B------:R-:W-:Y:S06]  /*0310*/  BRA `(.L_x_17) ;  /* 0x0000000000247947 */ /* 0x000fec0003800000 */
.L_x_16:
[----:B------:R-:W3:Y:S01]  /*0320*/  LDCU.64 UR8, c[0x0][0x390] ;  /* 0x00007200ff0877ac */ /* 0x000ee20008000a00 */
[----:B------:R-:W-:Y:S01]  /*0330*/  IMAD.MOV.U32 R4, RZ, RZ, R3 ;  /* 0x000000ffff047224 */ /* 0x000fe200078e0003 */
[----:B------:R-:W-:Y:S01]  /*0340*/  MOV R6, 0x390 ;  /* 0x0000039000067802 */ /* 0x000fe20000000f00 */
[----:B------:R-:W-:Y:S02]  /*0350*/  IMAD.MOV.U32 R23, RZ, RZ, R0 ;  /* 0x000000ffff177224 */ /* 0x000fe400078e0000 */
[----:B---3--:R-:W-:Y:S02]  /*0360*/  IMAD.U32 R22, RZ, RZ, UR8 ;  /* 0x00000008ff167e24 */ /* 0x008fe4000f8e00ff */
[----:B------:R-:W-:-:S07]  /*0370*/  IMAD.U32 R9, RZ, RZ, UR9 ;  /* 0x00000009ff097e24 */ /* 0x000fce000f8e00ff */
[----:B012-4-:R-:W-:Y:S05]  /*0380*/  CALL.REL.NOINC `($__internal_1_$__cuda_sm20_rem_u64) ;  /* 0x0000000800bc7944 */ /* 0x017fea0003c00000 */
[----:B------:R-:W-:Y:S02]  /*0390*/  IMAD.MOV.U32 R12, RZ, RZ, R20 ;  /* 0x000000ffff0c7224 */ /* 0x000fe400078e0014 */
[----:B------:R-:W-:-:S07]  /*03a0*/  IMAD.MOV.U32 R13, RZ, RZ, R21 ;  /* 0x000000ffff0d7224 */ /* 0x000fce00078e0015 */
.L_x_17:
[----:B012---:R-:W-:Y:S05]  /*03b0*/  BSYNC.RECONVERGENT B1 ;  /* 0x0000000000017941 */ /* 0x007fea0003800200 */
.L_x_15:
[----:B------:R-:W0:Y:S01]  /*03c0*/  LDC.64 R6, c[0x0][0x390] ;  /* 0x0000e400ff067b82 */ /* 0x000e220000000a00 */
[----:B------:R-:W-:Y:S01]  /*03d0*/  BSSY.RECONVERGENT B1, `(.L_x_18) ;  /* 0x0000024000017945 */ /* 0x000fe20003800200 */
[----:B0-----:R-:W-:-:S04]  /*03e0*/  IADD3 R4, P0, PT, R12, R6, RZ ;  /* 0x000000060c047210 */ /* 0x001fc80007f1e0ff */
[----:B------:R-:W-:-:S04]  /*03f0*/  IADD3 R16, P1, PT, R4, -0x1, RZ ;  /* 0xffffffff04107810 */ /* 0x000fc80007f3e0ff */
[----:B------:R-:W-:-:S04]  /*0400*/  IADD3.X R23, PT, PT, R13, -0x1, R7, P1, P0 ;  /* 0xffffffff0d177810 */ /* 0x000fc80000fe0407 */
[----:B------:R-:W-:Y:S02]  /*0410*/  LOP3.LUT R4, R23, R7, RZ, 0xfc, !PT ;  /* 0x0000000717047212 */ /* 0x000fe400078efcff */
[----:B------:R-:W-:Y:S02]  /*0420*/  IADD3 R7, P1, PT, R3, -R12, RZ ;  /* 0x8000000c03077210 */ /* 0x000fe40007f3e0ff */
[----:B------:R-:W-:-:S03]  /*0430*/  ISETP.NE.U32.AND P0, PT, R4, RZ, PT ;  /* 0x000000ff0400720c */ /* 0x000fc60003f05070 */
[----:B------:R-:W-:-:S10]  /*0440*/  IMAD.X R8, R0, 0x1, ~R13, P1 ;  /* 0x0000000100087824 */ /* 0x000fd400008e0e0d */
[----:B------:R-:W-:Y:S05]  /*0450*/  @P0 BRA `(.L_x_19) ;  /* 0x00000000004c0947 */ /* 0x000fea0003800000 */
[----:B------:R-:W0:Y:S01]  /*0460*/  I2F.U32.RP R17, R6 ;  /* 0x0000000600117306 */ /* 0x000e220000209000 */
[----:B------:R-:W-:Y:S01]  /*0470*/  IMAD.MOV.U32 R14, RZ, RZ, RZ ;  /* 0x000000ffff0e7224 */ /* 0x000fe200078e00ff */
[----:B------:R-:W-:-:S06]  /*0480*/  ISETP.NE.U32.AND P1, PT, R6, RZ, PT ;  /* 0x000000ff0600720c */ /* 0x000fcc0003f25070 */
[----:B0-----:R-:W0:Y:S02]  /*0490*/  MUFU.RCP R17, R17 ;  /* 0x0000001100117308 */ /* 0x001e240000001000 */
[----:B0-----:R-:W-:-:S06]  /*04a0*/  IADD3 R15, PT, PT, R17, 0xffffffe, RZ ;  /* 0x0ffffffe110f7810 */ /* 0x001fcc0007ffe0ff */
[----:B------:R-:W0:Y:S02]  /*04b0*/  F2I.FTZ.U32.TRUNC.NTZ R15, R15 ;  /* 0x0000000f000f7305 */ /* 0x000e24000021f000 */
[----:B0-----:R-:W-:-:S04]  /*04c0*/  IMAD.MOV R9, RZ, RZ, -R15 ;  /* 0x000000ffff097224 */ /* 0x001fc800078e0a0f */
[----:B------:R-:W-:-:S04]  /*04d0*/  IMAD R9, R9, R6, RZ ;  /* 0x0000000609097224 */ /* 0x000fc800078e02ff */
[----:B------:R-:W-:-:S04]  /*04e0*/  IMAD.HI.U32 R9, R15, R9, R14 ;  /* 0x000000090f097227 */ /* 0x000fc800078e000e */
[----:B------:R-:W-:Y:S02]  /*04f0*/  IMAD.MOV.U32 R15, RZ, RZ, RZ ;  /* 0x000000ffff0f7224 */ /* 0x000fe400078e00ff */
[----:B------:R-:W-:-:S04]  /*0500*/  IMAD.HI.U32 R4, R9, R16, RZ ;  /* 0x0000001009047227 */ /* 0x000fc800078e00ff */
[----:B------:R-:W-:-:S04]  /*0510*/  IMAD.MOV R9, RZ, RZ, -R4 ;  /* 0x000000ffff097224 */ /* 0x000fc800078e0a04 */
[----:B------:R-:W-:-:S05]  /*0520*/  IMAD R14, R6, R9, R16 ;  /* 0x00000009060e7224 */ /* 0x000fca00078e0210 */
[----:B------:R-:W-:-:S13]  /*0530*/  ISETP.GE.U32.AND P0, PT, R14, R6, PT ;  /* 0x000000060e00720c */ /* 0x000fda0003f06070 */
[----:B------:R-:W-:-:S05]  /*0540*/  @P0 IMAD.IADD R14, R14, 0x1, -R6 ;  /* 0x000000010e0e0824 */ /* 0x000fca00078e0a06 */
[----:B------:R-:W-:-:S13]  /*0550*/  ISETP.GE.U32.AND P0, PT, R14, R6, PT ;  /* 0x000000060e00720c */ /* 0x000fda0003f06070 */
[----:B------:R-:W-:Y:S01]  /*0560*/  @P0 IMAD.IADD R14, R14, 0x1, -R6 ;  /* 0x000000010e0e0824 */ /* 0x000fe200078e0a06 */
[----:B------:R-:W-:Y:S01]  /*0570*/  @!P1 LOP3.LUT R14, RZ, R6, RZ, 0x33, !PT ;  /* 0x00000006ff0e9212 */ /* 0x000fe200078e33ff */
[----:B------:R-:W-:Y:S06]  /*0580*/  BRA `(.L_x_20) ;  /* 0x0000000000207947 */ /* 0x000fec0003800000 */
.L_x_19:
[----:B------:R-:W0:Y:S01]  /*0590*/  LDCU.64 UR8, c[0x0][0x390] ;  /* 0x00007200ff0877ac */ /* 0x000e220008000a00 */
[----:B------:R-:W-:Y:S01]  /*05a0*/  IMAD.MOV.U32 R4, RZ, RZ, R16 ;  /* 0x000000ffff047224 */ /* 0x000fe200078e0010 */
[----:B------:R-:W-:Y:S02]  /*05b0*/  MOV R6, 0x5f0 ;  /* 0x000005f000067802 */ /* 0x000fe40000000f00 */
[----:B0-----:R-:W-:Y:S01]  /*05c0*/  MOV R22, UR8 ;  /* 0x0000000800167c02 */ /* 0x001fe20008000f00 */
[----:B------:R-:W-:-:S07]  /*05d0*/  IMAD.U32 R9, RZ, RZ, UR9 ;  /* 0x00000009ff097e24 */ /* 0x000fce000f8e00ff */
[----:B------:R-:W-:Y:S05]  /*05e0*/  CALL.REL.NOINC `($__internal_1_$__cuda_sm20_rem_u64) ;  /* 0x0000000800247944 */ /* 0x000fea0003c00000 */
[----:B------:R-:W-:Y:S02]  /*05f0*/  IMAD.MOV.U32 R14, RZ, RZ, R20 ;  /* 0x000000ffff0e7224 */ /* 0x000fe400078e0014 */
[----:B------:R-:W-:-:S07]  /*0600*/  IMAD.MOV.U32 R15, RZ, RZ, R21 ;  /* 0x000000ffff0f7224 */ /* 0x000fce00078e0015 */
.L_x_20:
[----:B------:R-:W-:Y:S05]  /*0610*/  BSYNC.RECONVERGENT B1 ;  /* 0x0000000000017941 */ /* 0x000fea0003800200 */
.L_x_18:
[----:B------:R-:W-:Y:S01]  /*0620*/  IADD3 R6, P0, PT, R7, UR4, RZ ;  /* 0x0000000407067c10 */ /* 0x000fe2000ff1e0ff */
[----:B------:R-:W-:Y:S03]  /*0630*/  BSSY.RECONVERGENT B1, `(.L_x_21) ;  /* 0x0000022000017945 */ /* 0x000fe60003800200 */
[----:B------:R-:W-:-:S04]  /*0640*/  IADD3.X R9, PT, PT, R8, UR5, RZ, P0, !PT ;  /* 0x0000000508097c10 */ /* 0x000fc800087fe4ff */
        /* <DEDUP_REMOVED lines=12> */
[----:B------:R-:W-:-:S04]  /*0710*/  IMAD.HI.U32 R17, R17, R6, RZ ;  /* 0x0000000611117227 */ /* 0x000fc800078e00ff */
[----:B------:R-:W-:-:S04]  /*0720*/  IMAD.MOV R17, RZ, RZ, -R17 ;  /* 0x000000ffff117224 */ /* 0x000fc800078e0a11 */
[----:B------:R-:W-:Y:S02]  /*0730*/  IMAD R6, R17, UR12, R6 ;  /* 0x0000000c11067c24 */ /* 0x000fe4000f8e0206 */
[----:B------:R-:W-:-:S03]  /*0740*/  IMAD.MOV.U32 R17, RZ, RZ, RZ ;  /* 0x000000ffff117224 */ /* 0x000fc600078e00ff */
[----:B------:R-:W-:-:S13]  /*0750*/  ISETP.GE.U32.AND P0, PT, R6, UR12, PT ;  /* 0x0000000c06007c0c */ /* 0x000fda000bf06070 */
[----:B------:R-:W-:-:S04]  /*0760*/  @P0 IADD3 R6, PT, PT, R6, -UR12, RZ ;  /* 0x8000000c06060c10 */ /* 0x000fc8000fffe0ff */
[----:B------:R-:W-:-:S13]  /*0770*/  ISETP.GE.U32.AND P0, PT, R6, UR12, PT ;  /* 0x0000000c06007c0c */ /* 0x000fda000bf06070 */
[----:B------:R-:W-:Y:S01]  /*0780*/  @P0 VIADD R6, R6, -UR12 ;  /* 0x8000000c06060c36 */ /* 0x000fe20008000000 */
[----:B------:R-:W-:-:S05]  /*0790*/  @!P1 LOP3.LUT R6, RZ, UR12, RZ, 0x33, !PT ;  /* 0x0000000cff069c12 */ /* 0x000fca000f8e33ff */
[----:B------:R-:W-:Y:S01]  /*07a0*/  IMAD.MOV.U32 R16, RZ, RZ, R6 ;  /* 0x000000ffff107224 */ /* 0x000fe200078e0006 */
[----:B------:R-:W-:Y:S06]  /*07b0*/  BRA `(.L_x_23) ;  /* 0x0000000000247947 */ /* 0x000fec0003800000 */
.L_x_22:
[----:B------:R-:W-:Y:S02]  /*07c0*/  IMAD.U32 R23, RZ, RZ, UR13 ;  /* 0x0000000dff177e24 */ /* 0x000fe4000f8e00ff */
[----:B------:R-:W-:Y:S01]  /*07d0*/  IMAD.MOV.U32 R4, RZ, RZ, R6 ;  /* 0x000000ffff047224 */ /* 0x000fe200078e0006 */
[----:B------:R-:W-:Y:S01]  /*07e0*/  MOV R6, 0x830 ;  /* 0x0000083000067802 */ /* 0x000fe20000000f00 */
[----:B------:R-:W-:Y:S01]  /*07f0*/  IMAD.MOV.U32 R23, RZ, RZ, R9 ;  /* 0x000000ffff177224 */ /* 0x000fe200078e0009 */
[----:B------:R-:W-:Y:S01]  /*0800*/  MOV R9, UR6 ;  /* 0x0000000600097c02 */ /* 0x000fe20008000f00 */
[----:B------:R-:W-:-:S07]  /*0810*/  IMAD.U32 R22, RZ, RZ, UR12 ;  /* 0x0000000cff167e24 */ /* 0x000fce000f8e00ff */
[----:B------:R-:W-:Y:S05]  /*0820*/  CALL.REL.NOINC `($__internal_1_$__cuda_sm20_rem_u64) ;  /* 0x0000000400947944 */ /* 0x000fea0003c00000 */
[----:B------:R-:W-:Y:S02]  /*0830*/  IMAD.MOV.U32 R16, RZ, RZ, R20 ;  /* 0x000000ffff107224 */ /* 0x000fe400078e0014 */
[----:B------:R-:W-:-:S07]  /*0840*/  IMAD.MOV.U32 R17, RZ, RZ, R21 ;  /* 0x000000ffff117224 */ /* 0x000fce00078e0015 */
.L_x_23:
[----:B------:R-:W-:Y:S05]  /*0850*/  BSYNC.RECONVERGENT B1 ;  /* 0x0000000000017941 */ /* 0x000fea0003800200 */
.L_x_21:
        /* <DEDUP_REMOVED lines=9> */
[----:B0-----:R-:W-:Y:S02]  /*08f0*/  VIADD R18, R21, 0xffffffe ;  /* 0x0ffffffe15127836 */ /* 0x001fe40000000000 */
[----:B------:R-:W-:-:S04]  /*0900*/  IMAD.MOV.U32 R21, RZ, RZ, RZ ;  /* 0x000000ffff157224 */ /* 0x000fc800078e00ff */
[----:B------:R0:W1:Y:S02]  /*0910*/  F2I.FTZ.U32.TRUNC.NTZ R19, R18 ;  /* 0x0000001200137305 */ /* 0x000064000021f000 */
[----:B0-----:R-:W-:Y:S02]  /*0920*/  IMAD.MOV.U32 R18, RZ, RZ, RZ ;  /* 0x000000ffff127224 */ /* 0x001fe400078e00ff */
[----:B-1----:R-:W-:-:S04]  /*0930*/  IMAD.MOV R9, RZ, RZ, -R19 ;  /* 0x000000ffff097224 */ /* 0x002fc800078e0a13 */
        /* <DEDUP_REMOVED lines=11> */
.L_x_25:
[----:B------:R-:W-:Y:S02]  /*09f0*/  IMAD.U32 R23, RZ, RZ, UR13 ;  /* 0x0000000dff177e24 */ /* 0x000fe4000f8e00ff */
[----:B------:R-:W-:Y:S01]  /*0a00*/  IMAD.MOV.U32 R23, RZ, RZ, R6 ;  /* 0x000000ffff177224 */ /* 0x000fe200078e0006 */
[----:B------:R-:W-:Y:S01]  /*0a10*/  MOV R6, 0xa50 ;  /* 0x00000a5000067802 */ /* 0x000fe20000000f00 */
[----:B------:R-:W-:Y:S02]  /*0a20*/  IMAD.U32 R22, RZ, RZ, UR12 ;  /* 0x0000000cff167e24 */ /* 0x000fe4000f8e00ff */
[----:B------:R-:W-:-:S07]  /*0a30*/  IMAD.U32 R9, RZ, RZ, UR6 ;  /* 0x00000006ff097e24 */ /* 0x000fce000f8e00ff */
[----:B------:R-:W-:Y:S05]  /*0a40*/  CALL.REL.NOINC `($__internal_1_$__cuda_sm20_rem_u64) ;  /* 0x00000004000c7944 */ /* 0x000fea0003c00000 */
.L_x_26:
[----:B------:R-:W-:Y:S05]  /*0a50*/  BSYNC.RECONVERGENT B1 ;  /* 0x0000000000017941 */ /* 0x000fea0003800200 */
.L_x_24:
[----:B------:R-:W-:Y:S02]  /*0a60*/  IADD3 R4, P3, PT, R12, 0x1, RZ ;  /* 0x000000010c047810 */ /* 0x000fe40007f7e0ff */
[-CC-:B------:R-:W-:Y:S02]  /*0a70*/  IADD3 R18, P0, P4, R20, R10.reuse, R14.reuse ;  /* 0x0000000a14127210 */ /* 0x180fe40007c1e00e */
[-C--:B------:R-:W-:Y:S01]  /*0a80*/  IADD3 R22, P1, P2, R14, R10.reuse, R7 ;  /* 0x0000000a0e167210 */ /* 0x080fe20007a3e007 */
[----:B------:R-:W-:Y:S01]  /*0a90*/  IMAD.X R6, RZ, RZ, R13, P3 ;  /* 0x000000ffff067224 */ /* 0x000fe200018e060d */
[----:B------:R-:W-:Y:S02]  /*0aa0*/  IADD3.X R19, PT, PT, R21, R11, R15, P0, P4 ;  /* 0x0000000b15137210 */ /* 0x000fe400007e840f */
[----:B------:R-:W-:Y:S02]  /*0ab0*/  ISETP.NE.U32.AND P0, PT, R4, UR18, PT ;  /* 0x0000001204007c0c */ /* 0x000fe4000bf05070 */
[----:B------:R-:W-:-:S02]  /*0ac0*/  IADD3 R24, P5, P6, R16, R10, R14 ;  /* 0x0000000a10187210 */ /* 0x000fc40007ebe00e */
[----:B------:R-:W-:Y:S01]  /*0ad0*/  ISETP.NE.AND.EX P0, PT, R6, UR19, PT, P0 ;  /* 0x0000001306007c0c */ /* 0x000fe2000bf05300 */
[----:B------:R-:W2:Y:S01]  /*0ae0*/  LDG.E.U8 R19, desc[UR10][R18.64] ;  /* 0x0000000a12137981 */ /* 0x000ea2000c1e1100 */
[-C--:B------:R-:W-:Y:S02]  /*0af0*/  IADD3.X R23, PT, PT, R15, R11.reuse, R8, P1, P2 ;  /* 0x0000000b0f177210 */ /* 0x080fe40000fe4408 */
[-CC-:B------:R-:W-:Y:S02]  /*0b00*/  IADD3 R14, P1, P2, R20, R10.reuse, R12.reuse ;  /* 0x0000000a140e7210 */ /* 0x180fe40007a3e00c */
[-C--:B------:R-:W-:Y:S01]  /*0b10*/  IADD3.X R25, PT, PT, R17, R11.reuse, R15, P5, P6 ;  /* 0x0000000b11197210 */ /* 0x080fe20002fec40f */
[----:B------:R-:W2:Y:S01]  /*0b20*/  LDG.E.U8 R22, desc[UR10][R22.64] ;  /* 0x0000000a16167981 */ /* 0x000ea2000c1e1100 */
[----:B------:R-:W-:Y:S02]  /*0b30*/  IADD3 R12, P4, P5, R16, R10, R12 ;  /* 0x0000000a100c7210 */ /* 0x000fe40007d9e00c */
[----:B------:R-:W-:Y:S01]  /*0b40*/  SEL R9, R4, RZ, P0 ;  /* 0x000000ff04097207 */ /* 0x000fe20000000000 */
[----:B------:R-:W2:Y:S01]  /*0b50*/  LDG.E.U8 R24, desc[UR10][R24.64] ;  /* 0x0000000a18187981 */ /* 0x000ea2000c1e1100 */
[----:B------:R-:W-:-:S02]  /*0b60*/  IADD3.X R15, PT, PT, R21, R11, R13, P1, P2 ;  /* 0x0000000b150f7210 */ /* 0x000fc40000fe440d */
[-C--:B------:R-:W-:Y:S02]  /*0b70*/  IADD3.X R13, PT, PT, R17, R11.reuse, R13, P4, P5 ;  /* 0x0000000b110d7210 */ /* 0x080fe400027ea40d */
[----:B------:R-:W-:Y:S01]  /*0b80*/  SEL R4, R6, RZ, P0 ;  /* 0x000000ff06047207 */ /* 0x000fe20000000000 */
[----:B------:R-:W3:Y:S01]  /*0b90*/  LDG.E.U8 R14, desc[UR10][R14.64] ;  /* 0x0000000a0e0e7981 */ /* 0x000ee2000c1e1100 */
[CC--:B------:R-:W-:Y:S02]  /*0ba0*/  IADD3 R20, P2, P3, R9.reuse, R10.reuse, R20 ;  /* 0x0000000a09147210 */ /* 0x0c0fe40007b5e014 */
[CC--:B------:R-:W-:Y:S01]  /*0bb0*/  IADD3 R6, P0, P1, R9.reuse, R10.reuse, R7 ;  /* 0x0000000a09067210 */ /* 0x0c0fe2000791e007 */
[----:B------:R-:W3:Y:S01]  /*0bc0*/  LDG.E.U8 R13, desc[UR10][R12.64] ;  /* 0x0000000a0c0d7981 */ /* 0x000ee2000c1e1100 */
[----:B------:R-:W-:Y:S02]  /*0bd0*/  IADD3.X R21, PT, PT, R4, R11, R21, P2, P3 ;  /* 0x0000000b04157210 */ /* 0x000fe400017e6415 */
[----:B------:R-:W-:-:S02]  /*0be0*/  IADD3 R16, P4, P5, R9, R10, R16 ;  /* 0x0000000a09107210 */ /* 0x000fc40007d9e010 */
[CC--:B------:R-:W-:Y:S02]  /*0bf0*/  IADD3.X R7, PT, PT, R4.reuse, R11.reuse, R8, P0, P1 ;  /* 0x0000000b04077210 */ /* 0x0c0fe400007e2408 */
[----:B------:R-:W-:Y:S01]  /*0c00*/  IADD3.X R17, PT, PT, R4, R11, R17, P4, P5 ;  /* 0x0000000b04117210 */ /* 0x000fe200027ea411 */
[----:B------:R-:W4:Y:S04]  /*0c10*/  LDG.E.U8 R21, desc[UR10][R20.64] ;  /* 0x0000000a14157981 */ /* 0x000f28000c1e1100 */
[----:B------:R-:W4:Y:S04]  /*0c20*/  LDG.E.U8 R6, desc[UR10][R6.64] ;  /* 0x0000000a06067981 */ /* 0x000f28000c1e1100 */
[----:B------:R-:W5:Y:S01]  /*0c30*/  LDG.E.U8 R16, desc[UR10][R16.64] ;  /* 0x0000000a10107981 */ /* 0x000f62000c1e1100 */
[----:B------:R-:W-:Y:S01]  /*0c40*/  BSSY.RECONVERGENT B1, `(.L_x_27) ;  /* 0x0000016000017945 */ /* 0x000fe20003800200 */
[----:B--2---:R-:W-:-:S04]  /*0c50*/  IADD3 R9, P0, P1, R24, R19, R22 ;  /* 0x0000001318097210 */ /* 0x004fc8000791e016 */
[----:B------:R-:W-:Y:S02]  /*0c60*/  IADD3.X R4, PT, PT, RZ, RZ, RZ, P0, P1 ;  /* 0x000000ffff047210 */ /* 0x000fe400007e24ff */
[----:B---3--:R-:W-:-:S04]  /*0c70*/  IADD3 R9, P2, P3, R13, R9, R14 ;  /* 0x000000090d097210 */ /* 0x008fc80007b5e00e */
[----:B------:R-:W-:Y:S02]  /*0c80*/  IADD3.X R4, PT, PT, RZ, R4, RZ, P2, P3 ;  /* 0x00000004ff047210 */ /* 0x000fe400017e64ff */
[----:B----4-:R-:W-:-:S04]  /*0c90*/  IADD3 R9, P0, P1, R21, R9, R6 ;  /* 0x0000000915097210 */ /* 0x010fc8000791e006 */
[----:B-----5:R-:W-:Y:S02]  /*0ca0*/  IADD3 R9, P2, PT, R16, R9, RZ ;  /* 0x0000000910097210 */ /* 0x020fe40007f5e0ff */
[----:B------:R-:W-:Y:S02]  /*0cb0*/  IADD3.X R4, PT, PT, RZ, R4, RZ, P0, P1 ;  /* 0x00000004ff047210 */ /* 0x000fe400007e24ff */
[----:B------:R-:W-:-:S03]  /*0cc0*/  ISETP.NE.U32.AND P1, PT, R9, 0x3, PT ;  /* 0x000000030900780c */ /* 0x000fc60003f25070 */
[----:B------:R-:W-:-:S05]  /*0cd0*/  IMAD.X R4, RZ, RZ, R4, P2 ;  /* 0x000000ffff047224 */ /* 0x000fca00010e0604 */
[----:B------:R-:W-:Y:S02]  /*0ce0*/  ISETP.NE.AND.EX P1, PT, R4, RZ, PT, P1 ;  /* 0x000000ff0400720c */ /* 0x000fe40003f25310 */
[----:B------:R-:W-:-:S11]  /*0cf0*/  PLOP3.LUT P0, PT, PT, PT, PT, 0x80, 0x8 ;  /* 0x000000000008781c */ /* 0x000fd60003f0f070 */
[----:B------:R-:W-:Y:S05]  /*0d00*/  @!P1 BRA `(.L_x_28) ;  /* 0x0000000000249947 */ /* 0x000fea0003800000 */
[----:B------:R-:W-:-:S04]  /*0d10*/  ISETP.NE.U32.AND P0, PT, R9, 0x2, PT ;  /* 0x000000020900780c */ /* 0x000fc80003f05070 */
[----:B------:R-:W-:-:S13]  /*0d20*/  ISETP.NE.AND.EX P0, PT, R4, RZ, PT, P0 ;  /* 0x000000ff0400720c */ /* 0x000fda0003f05300 */
[----:B------:R-:W-:Y:S05]  /*0d30*/  @P0 BRA `(.L_x_29) ;  /* 0x0000000000140947 */ /* 0x000fea0003800000 */
[----:B------:R-:W-:-:S04]  /*0d40*/  IADD3 R6, P0, PT, R3, R10, RZ ;  /* 0x0000000a03067210 */ /* 0x000fc80007f1e0ff */
[----:B------:R-:W-:-:S05]  /*0d50*/  IADD3.X R7, PT, PT, R0, R11, RZ, P0, !PT ;  /* 0x0000000b00077210 */ /* 0x000fca00007fe4ff */
[----:B------:R-:W2:Y:S02]  /*0d60*/  LDG.E.U8 R6, desc[UR10][R6.64] ;  /* 0x0000000a06067981 */ /* 0x000ea4000c1e1100 */
[----:B--2---:R-:W-:Y:S01]  /*0d70*/  ISETP.NE.AND P0, PT, R6, RZ, PT ;  /* 0x000000ff0600720c */ /* 0x004fe20003f05270 */
[----:B------:R-:W-:-:S12]  /*0d80*/  BRA `(.L_x_28) ;  /* 0x0000000000047947 */ /* 0x000fd80003800000 */
.L_x_29:
[----:B------:R-:W-:-:S13]  /*0d90*/  PLOP3.LUT P0, PT, PT, PT, PT, 0x8, 0x80 ;  /* 0x000000000080781c */ /* 0x000fda0003f0e170 */
.L_x_28:
[----:B------:R-:W-:Y:S05]  /*0da0*/  BSYNC.RECONVERGENT B1 ;  /* 0x0000000000017941 */ /* 0x000fea0003800200 */
.L_x_27:
[----:B------:R-:W-:Y:S01]  /*0db0*/  IADD3 R6, P1, PT, R3, UR14, RZ ;  /* 0x0000000e03067c10 */ /* 0x000fe2000ff3e0ff */
[----:B------:R-:W-:Y:S01]  /*0dc0*/  IMAD.IADD R3, R5, 0x1, R2 ;  /* 0x0000000105037824 */ /* 0x000fe200078e0202 */
[----:B------:R-:W-:Y:S01]  /*0dd0*/  SEL R9, RZ, 0x1, !P0 ;  /* 0x00000001ff097807 */ /* 0x000fe20004000000 */
[----:B------:R-:W-:Y:S01]  /*0de0*/  IMAD.U32 R13, RZ, RZ, UR6 ;  /* 0x00000006ff0d7e24 */ /* 0x000fe2000f8e00ff */
[----:B------:R-:W-:Y:S01]  /*0df0*/  IADD3.X R7, PT, PT, R0, UR15, RZ, P1, !PT ;  /* 0x0000000f00077c10 */ /* 0x000fe20008ffe4ff */
[--C-:B------:R-:W-:Y:S01]  /*0e00*/  IMAD.MOV.U32 R2, RZ, RZ, R3.reuse ;  /* 0x000000ffff027224 */ /* 0x100fe200078e0003 */
[----:B------:R-:W-:Y:S02]  /*0e10*/  ISETP.LT.U32.AND P0, PT, R3, UR12, PT ;  /* 0x0000000c03007c0c */ /* 0x000fe4000bf01070 */
[----:B------:R-:W-:Y:S01]  /*0e20*/  SHF.R.S32.HI R0, RZ, 0x1f, R3 ;  /* 0x0000001fff007819 */ /* 0x000fe20000011403 */
[----:B------:R0:W-:Y:S03]  /*0e30*/  STG.E.U8 desc[UR10][R6.64], R9 ;  /* 0x0000000906007986 */ /* 0x0001e6000c10110a */
[----:B------:R-:W-:-:S13]  /*0e40*/  ISETP.GT.U32.AND.EX P0, PT, R13, R0, PT, P0 ;  /* 0x000000000d00720c */ /* 0x000fda0003f04100 */
[----:B0-----:R-:W-:Y:S05]  /*0e50*/  @P0 BRA `(.L_x_30) ;  /* 0xfffffff000d40947 */ /* 0x001fea000383ffff */
[----:B------:R-:W-:Y:S05]  /*0e60*/  BSYNC.RECONVERGENT B0 ;  /* 0x0000000000007941 */ /* 0x000fea0003800200 */
.L_x_14:
[----:B------:R-:W-:Y:S05]  /*0e70*/  EXIT ;  /* 0x000000000000794d */ /* 0x000fea0003800000 */
        .weak           $__internal_1_$__cuda_sm20_rem_u64
        .type           $__internal_1_$__cuda_sm20_rem_u64,@function
        .size           $__internal_1_$__cuda_sm20_rem_u64,(.L_x_33 - $__internal_1_$__cuda_sm20_rem_u64)
$__internal_1_$__cuda_sm20_rem_u64:
[----:B------:R-:W-:Y:S02]  /*0e80*/  IMAD.MOV.U32 R24, RZ, RZ, R22 ;  /* 0x000000ffff187224 */ /* 0x000fe400078e0016 */
[----:B------:R-:W-:-:S04]  /*0e90*/  IMAD.MOV.U32 R25, RZ, RZ, R9 ;  /* 0x000000ffff197224 */ /* 0x000fc800078e0009 */
[----:B------:R-:W0:Y:S08]  /*0ea0*/  I2F.U64.RP R24, R24 ;  /* 0x0000001800187312 */ /* 0x000e300000309000 */
[----:B0-----:R-:W0:Y:S02]  /*0eb0*/  MUFU.RCP R18, R24 ;  /* 0x0000001800127308 */ /* 0x001e240000001000 */
[----:B0-----:R-:W-:-:S06]  /*0ec0*/  VIADD R18, R18, 0x1ffffffe ;  /* 0x1ffffffe12127836 */ /* 0x001fcc0000000000 */
[----:B------:R-:W0:Y:S02]  /*0ed0*/  F2I.U64.TRUNC R18, R18 ;  /* 0x0000001200127311 */ /* 0x000e24000020d800 */
[----:B0-----:R-:W-:-:S04]  /*0ee0*/  IMAD.WIDE.U32 R20, R18, R22, RZ ;  /* 0x0000001612147225 */ /* 0x001fc800078e00ff */
[----:B------:R-:W-:Y:S01]  /*0ef0*/  IMAD R21, R18, R9, R21 ;  /* 0x0000000912157224 */ /* 0x000fe200078e0215 */
[----:B------:R-:W-:-:S03]  /*0f00*/  IADD3 R27, P0, PT, RZ, -R20, RZ ;  /* 0x80000014ff1b7210 */ /* 0x000fc60007f1e0ff */
[----:B------:R-:W-:Y:S02]  /*0f10*/  IMAD R21, R19, R22, R21 ;  /* 0x0000001613157224 */ /* 0x000fe400078e0215 */
[----:B------:R-:W-:-:S03]  /*0f20*/  IMAD.HI.U32 R20, R18, R27, RZ ;  /* 0x0000001b12147227 */ /* 0x000fc600078e00ff */
[----:B------:R-:W-:Y:S01]  /*0f30*/  IADD3.X R29, PT, PT, RZ, ~R21, RZ, P0, !PT ;  /* 0x80000015ff1d7210 */ /* 0x000fe200007fe4ff */
[----:B------:R-:W-:-:S04]  /*0f40*/  IMAD.MOV.U32 R21, RZ, RZ, R18 ;  /* 0x000000ffff157224 */ /* 0x000fc800078e0012 */
[----:B------:R-:W-:-:S04]  /*0f50*/  IMAD.WIDE.U32 R20, P0, R18, R29, R20 ;  /* 0x0000001d12147225 */ /* 0x000fc80007800014 */
[----:B------:R-:W-:-:S04]  /*0f60*/  IMAD.HI.U32 R25, R19, R29, RZ ;  /* 0x0000001d13197227 */ /* 0x000fc800078e00ff */
[----:B------:R-:W-:-:S04]  /*0f70*/  IMAD.HI.U32 R20, P1, R19, R27, R20 ;  /* 0x0000001b13147227 */ /* 0x000fc80007820014 */
[----:B------:R-:W-:Y:S02]  /*0f80*/  IMAD R21, R19, R29, RZ ;  /* 0x0000001d13157224 */ /* 0x000fe400078e02ff */
[----:B------:R-:W-:-:S03]  /*0f90*/  IMAD.X R25, R25, 0x1, R19, P0 ;  /* 0x0000000119197824 */ /* 0x000fc600000e0613 */
[----:B------:R-:W-:-:S04]  /*0fa0*/  IADD3 R21, P2, PT, R21, R20, RZ ;  /* 0x0000001415157210 */ /* 0x000fc80007f5e0ff */
[----:B------:R-:W-:Y:S01]  /*0fb0*/  IADD3.X R25, PT, PT, RZ, RZ, R25, P2, P1 ;  /* 0x000000ffff197210 */ /* 0x000fe200017e2419 */
[----:B------:R-:W-:-:S04]  /*0fc0*/  IMAD.WIDE.U32 R18, R21, R22, RZ ;  /* 0x0000001615127225 */ /* 0x000fc800078e00ff */
[----:B------:R-:W-:Y:S01]  /*0fd0*/  IMAD R19, R21, R9, R19 ;  /* 0x0000000915137224 */ /* 0x000fe200078e0213 */
[----:B------:R-:W-:-:S03]  /*0fe0*/  IADD3 R27, P0, PT, RZ, -R18, RZ ;  /* 0x80000012ff1b7210 */ /* 0x000fc60007f1e0ff */
[----:B------:R-:W-:Y:S02]  /*0ff0*/  IMAD R19, R25, R22, R19 ;  /* 0x0000001619137224 */ /* 0x000fe400078e0213 */
[----:B------:R-:W-:-:S04]  /*1000*/  IMAD.HI.U32 R20, R21, R27, RZ ;  /* 0x0000001b15147227 */ /* 0x000fc800078e00ff */
[----:B------:R-:W-:Y:S02]  /*1010*/  IMAD.X R18, RZ, RZ, ~R19, P0 ;  /* 0x000000ffff127224 */ /* 0x000fe400000e0e13 */
[----:B------:R-:W-:Y:S02]  /*1020*/  IMAD.MOV.U32 R19, RZ, RZ, RZ ;  /* 0x000000ffff137224 */ /* 0x000fe400078e00ff */
        /* <DEDUP_REMOVED lines=14> */
[----:B------:R-:W-:-:S03]  /*1110*/  IMAD.WIDE.U32 R18, R21, R22, RZ ;  /* 0x0000001615127225 */ /* 0x000fc600078e00ff */
[----:B------:R-:W-:Y:S01]  /*1120*/  IADD3.X R25, PT, PT, RZ, R20, RZ, P1, !PT ;  /* 0x00000014ff197210 */ /* 0x000fe20000ffe4ff */
[----:B------:R-:W-:Y:S01]  /*1130*/  IMAD R21, R21, R9, R19 ;  /* 0x0000000915157224 */ /* 0x000fe200078e0213 */
[----:B------:R-:W-:-:S03]  /*1140*/  IADD3 R27, P1, PT, -R18, R4, RZ ;  /* 0x00000004121b7210 */ /* 0x000fc60007f3e1ff */
[-C--:B------:R-:W-:Y:S01]  /*1150*/  IMAD R4, R25, R22.reuse, R21 ;  /* 0x0000001619047224 */ /* 0x080fe200078e0215 */
[----:B------:R-:W-:-:S03]  /*1160*/  ISETP.GE.U32.AND P0, PT, R27, R22, PT ;  /* 0x000000161b00720c */ /* 0x000fc60003f06070 */
[----:B------:R-:W-:Y:S01]  /*1170*/  IMAD.X R18, R23, 0x1, ~R4, P1 ;  /* 0x0000000117127824 */ /* 0x000fe200008e0e04 */
[----:B------:R-:W-:-:S04]  /*1180*/  IADD3 R19, P1, PT, -R22, R27, RZ ;  /* 0x0000001b16137210 */ /* 0x000fc80007f3e1ff */
[C---:B------:R-:W-:Y:S01]  /*1190*/  ISETP.GE.U32.AND.EX P0, PT, R18.reuse, R9, PT, P0 ;  /* 0x000000091200720c */ /* 0x040fe20003f06100 */
[----:B------:R-:W-:Y:S01]  /*11a0*/  IMAD.X R4, R18, 0x1, ~R9, P1 ;  /* 0x0000000112047824 */ /* 0x000fe200008e0e09 */
[----:B------:R-:W-:Y:S02]  /*11b0*/  ISETP.NE.U32.AND P1, PT, R22, RZ, PT ;  /* 0x000000ff1600720c */ /* 0x000fe40003f25070 */
[----:B------:R-:W-:Y:S02]  /*11c0*/  SEL R19, R19, R27, P0 ;  /* 0x0000001b13137207 */ /* 0x000fe40000000000 */
[----:B------:R-:W-:Y:S01]  /*11d0*/  SEL R4, R4, R18, P0 ;  /* 0x0000001204047207 */ /* 0x000fe20000000000 */
[----:B------:R-:W-:Y:S01]  /*11e0*/  IMAD.MOV.U32 R18, RZ, RZ, R6 ;  /* 0x000000ffff127224 */ /* 0x000fe200078e0006 */
[----:B------:R-:W-:Y:S02]  /*11f0*/  ISETP.GE.U32.AND P0, PT, R19, R22, PT ;  /* 0x000000161300720c */ /* 0x000fe40003f06070 */
[----:B------:R-:W-:-:S02]  /*1200*/  IADD3 R20, P2, PT, -R22, R19, RZ ;  /* 0x0000001316147210 */ /* 0x000fc40007f5e1ff */
[C---:B------:R-:W-:Y:S02]  /*1210*/  ISETP.GE.U32.AND.EX P0, PT, R4.reuse, R9, PT, P0 ;  /* 0x000000090400720c */ /* 0x040fe40003f06100 */
[----:B------:R-:W-:Y:S01]  /*1220*/  ISETP.NE.AND.EX P1, PT, R9, RZ, PT, P1 ;  /* 0x000000ff0900720c */ /* 0x000fe20003f25310 */
[----:B------:R-:W-:Y:S01]  /*1230*/  IMAD.X R21, R4, 0x1, ~R9, P2 ;  /* 0x0000000104157824 */ /* 0x000fe200010e0e09 */
[----:B------:R-:W-:Y:S01]  /*1240*/  SEL R20, R20, R19, P0 ;  /* 0x0000001314147207 */ /* 0x000fe20000000000 */
[----:B------:R-:W-:-:S03]  /*1250*/  IMAD.MOV.U32 R19, RZ, RZ, 0x0 ;  /* 0x00000000ff137424 */ /* 0x000fc600078e00ff */
[----:B------:R-:W-:Y:S02]  /*1260*/  SEL R21, R21, R4, P0 ;  /* 0x0000000415157207 */ /* 0x000fe40000000000 */
[----:B------:R-:W-:Y:S02]  /*1270*/  SEL R20, R20, 0xffffffff, P1 ;  /* 0xffffffff14147807 */ /* 0x000fe40000800000 */
[----:B------:R-:W-:Y:S01]  /*1280*/  SEL R21, R21, 0xffffffff, P1 ;  /* 0xffffffff15157807 */ /* 0x000fe20000800000 */
[----:B------:R-:W-:Y:S06]  /*1290*/  RET.REL.NODEC R18 `(_Z16simpleLifeKernelPhS_mm) ;  /* 0xffffffec12587950 */ /* 0x000fec0003c3ffff */
.L_x_31:
        /* <DEDUP_REMOVED lines=14> */
.L_x_33:


//--------------------- .nv.shared._Z16tilingLifeKernelPhS_mmm --------------------------
	.section	.nv.shared._Z16tilingLifeKernelPhS_mmm,"aw",@nobits
	.sectionflags	@""
	.align	16
	.zero		1024


//--------------------- .nv.shared.reserved.0     --------------------------
	.section	.nv.shared.reserved.0,"aw",@nobits
	.weak		__nv_reservedSMEM_offset_0_alias
	.size		__nv_reservedSMEM_offset_0_alias, 0, 64
	.other		__nv_reservedSMEM_offset_0_alias,@"STO_CUDA_RESERVED_SHARED STV_DEFAULT"
__nv_reservedSMEM_offset_0_alias:
	.zero		0
	.zero		64


//--------------------- .nv.shared._Z16simpleLifeKernelPhS_mm --------------------------
	.section	.nv.shared._Z16simpleLifeKernelPhS_mm,"aw",@nobits
	.sectionflags	@""
	.align	16
	.zero		1024


//--------------------- .nv.constant0._Z16tilingLifeKernelPhS_mmm --------------------------
	.section	.nv.constant0._Z16tilingLifeKernelPhS_mmm,"a",@progbits
	.sectionflags	@""
	.align	4
.nv.constant0._Z16tilingLifeKernelPhS_mmm:
	.zero		936


//--------------------- .nv.constant0._Z16simpleLifeKernelPhS_mm --------------------------
	.section	.nv.constant0._Z16simpleLifeKernelPhS_mm,"a",@progbits
	.sectionflags	@""
	.align	4
.nv.constant0._Z16simpleLifeKernelPhS_mm:
	.zero		928


//--------------------- SYMBOLS --------------------------

	.type		.nv.reservedSmem.offset0,@object
	.size		.nv.reservedSmem.offset0,0x4
	.type		.nv.reservedSmem.cap,@object
	.size		.nv.reservedSmem.cap,0x4
